	.headerflags	@"EF_CUDA_TEXMODE_UNIFIED EF_CUDA_64BIT_ADDRESS EF_CUDA_SM86 EF_CUDA_VIRTUAL_SM(EF_CUDA_SM86)"
	.elftype	@"ET_EXEC"


//--------------------- .nv.info                  --------------------------
	.section	.nv.info,"",@"SHT_CUDA_INFO"
	.align	4


	//----- nvinfo : EIATTR_REGCOUNT
	.align		4
        /*0000*/ 	.byte	0x04, 0x2f
        /*0002*/ 	.short	(.L_1 - .L_0)
	.align		4
.L_0:
        /*0004*/ 	.word	index@(triton_mm)
        /*0008*/ 	.word	0x000000aa


	//----- nvinfo : EIATTR_MIN_STACK_SIZE
	.align		4
.L_1:
        /*000c*/ 	.byte	0x04, 0x12
        /*000e*/ 	.short	(.L_3 - .L_2)
	.align		4
.L_2:
        /*0010*/ 	.word	index@(triton_mm)
        /*0014*/ 	.word	0x00000000


	//----- nvinfo : EIATTR_FRAME_SIZE
	.align		4
.L_3:
        /*0018*/ 	.byte	0x04, 0x11
        /*001a*/ 	.short	(.L_5 - .L_4)
	.align		4
.L_4:
        /*001c*/ 	.word	index@(triton_mm)
        /*0020*/ 	.word	0x00000000


	//----- nvinfo : EIATTR_MIN_STACK_SIZE
	.align		4
.L_5:
        /*0024*/ 	.byte	0x04, 0x12
        /*0026*/ 	.short	(.L_7 - .L_6)
	.align		4
.L_6:
        /*0028*/ 	.word	index@(triton_mm)
        /*002c*/ 	.word	0x00000000
.L_7:


//--------------------- .nv.info.triton_mm        --------------------------
	.section	.nv.info.triton_mm,"",@"SHT_CUDA_INFO"
	.sectionflags	@""
	.align	4


	//----- nvinfo : EIATTR_CUDA_API_VERSION
	.align		4
        /*0000*/ 	.byte	0x04, 0x37
        /*0002*/ 	.short	(.L_9 - .L_8)
.L_8:
        /*0004*/ 	.word	0x0000007c


	//----- nvinfo : EIATTR_SW2861232_WAR
	.align		4
.L_9:
        /*0008*/ 	.byte	0x01, 0x35
	.zero		2


	//----- nvinfo : EIATTR_PARAM_CBANK
	.align		4
        /*000c*/ 	.byte	0x04, 0x0a
        /*000e*/ 	.short	(.L_11 - .L_10)
	.align		4
.L_10:
        /*0010*/ 	.word	index@(.nv.constant0.triton_mm)
        /*0014*/ 	.short	0x0160
        /*0016*/ 	.short	0x0020


	//----- nvinfo : EIATTR_CBANK_PARAM_SIZE
	.align		4
.L_11:
        /*0018*/ 	.byte	0x03, 0x19
        /*001a*/ 	.short	0x0020


	//----- nvinfo : EIATTR_KPARAM_INFO
	.align		4
        /*001c*/ 	.byte	0x04, 0x17
        /*001e*/ 	.short	(.L_13 - .L_12)
.L_12:
        /*0020*/ 	.word	0x00000000
        /*0024*/ 	.short	0x0003
        /*0026*/ 	.short	0x0018
        /*0028*/ 	.byte	0x00, 0xf4, 0x21, 0x00


	//----- nvinfo : EIATTR_KPARAM_INFO
	.align		4
.L_13:
        /*002c*/ 	.byte	0x04, 0x17
        /*002e*/ 	.short	(.L_15 - .L_14)
.L_14:
        /*0030*/ 	.word	0x00000000
        /*0034*/ 	.short	0x0002
        /*0036*/ 	.short	0x0010
        /*0038*/ 	.byte	0x00, 0xf4, 0x21, 0x00


	//----- nvinfo : EIATTR_KPARAM_INFO
	.align		4
.L_15:
        /*003c*/ 	.byte	0x04, 0x17
        /*003e*/ 	.short	(.L_17 - .L_16)
.L_16:
        /*0040*/ 	.word	0x00000000
        /*0044*/ 	.short	0x0001
        /*0046*/ 	.short	0x0008
        /*0048*/ 	.byte	0x00, 0xf4, 0x21, 0x00


	//----- nvinfo : EIATTR_KPARAM_INFO
	.align		4
.L_17:
        /*004c*/ 	.byte	0x04, 0x17
        /*004e*/ 	.short	(.L_19 - .L_18)
.L_18:
        /*0050*/ 	.word	0x00000000
        /*0054*/ 	.short	0x0000
        /*0056*/ 	.short	0x0000
        /*0058*/ 	.byte	0x00, 0xf4, 0x21, 0x00


	//----- nvinfo : EIATTR_MAXREG_COUNT
	.align		4
.L_19:
        /*005c*/ 	.byte	0x03, 0x1b
        /*005e*/ 	.short	0x00ff


	//----- nvinfo : EIATTR_EXIT_INSTR_OFFSETS
	.align		4
        /*0060*/ 	.byte	0x04, 0x1c
        /*0062*/ 	.short	(.L_21 - .L_20)


	//   ....[0]....
.L_20:
        /*0064*/ 	.word	0x00006cb0


	//   ....[1]....
        /*0068*/ 	.word	0x00006d00


	//----- nvinfo : EIATTR_REQNTID
	.align		4
.L_21:
        /*006c*/ 	.byte	0x04, 0x10
        /*006e*/ 	.short	(.L_23 - .L_22)
.L_22:
        /*0070*/ 	.word	0x00000100
        /*0074*/ 	.word	0x00000001
        /*0078*/ 	.word	0x00000001
.L_23:


//--------------------- .nv.callgraph             --------------------------
	.section	.nv.callgraph,"",@"SHT_CUDA_CALLGRAPH"
	.align	4
	.sectionentsize	8
	.align		4
        /*0000*/ 	.word	0x00000000
	.align		4
        /*0004*/ 	.word	0xffffffff
	.align		4
        /*0008*/ 	.word	0x00000000
	.align		4
        /*000c*/ 	.word	0xfffffffe
	.align		4
        /*0010*/ 	.word	0x00000000
	.align		4
        /*0014*/ 	.word	0xfffffffd
	.align		4
        /*0018*/ 	.word	0x00000000
	.align		4
        /*001c*/ 	.word	0xfffffffc


//--------------------- .nv.rel.action            --------------------------
	.section	.nv.rel.action,"",@"SHT_CUDA_RELOCINFO"
	.align	8
	.sectionentsize	8
        /*0000*/ 	.byte	0x73, 0x00, 0x00, 0x00, 0x00, 0x00, 0x00, 0x00, 0x00, 0x00, 0x00, 0x11, 0x25, 0x00, 0x05, 0x36


//--------------------- .nv.constant0.triton_mm   --------------------------
	.section	.nv.constant0.triton_mm,"a",@progbits
	.sectionflags	@""
	.align	4
.nv.constant0.triton_mm:
	.zero		384


//--------------------- .text.triton_mm           --------------------------
	.section	.text.triton_mm,"ax",@progbits
	.sectionflags	@"SHF_BARRIERS=1"
	.sectioninfo	@"SHI_REGISTERS=170"
	.align	128
        .global         triton_mm
        .type           triton_mm,@function
        .size           triton_mm,(.L_x_1 - triton_mm)
        .other          triton_mm,@"STO_CUDA_ENTRY STV_DEFAULT"
triton_mm:
.text.triton_mm:
[----:B------:R-:W-:Y:S02]  /*0000*/  IMAD.MOV.U32 R1, RZ, RZ, c[0x0][0x28] ;  /* 0x00000a00ff017624 */ /* 0x000fe400078e00ff */
[----:B------:R-:W1:Y:S01]  /*0010*/  S2R R9, SR_CTAID.X ;  /* 0x0000000000097919 */ /* 0x000e620000002500 */
[----:B------:R-:W-:Y:S01]  /*0020*/  IMAD.MOV.U32 R5, RZ, RZ, -0x8 ;  /* 0xfffffff8ff057424 */ /* 0x000fe200078e00ff */
[----:B------:R-:W-:Y:S01]  /*0030*/  ULDC.64 UR4, c[0x0][0x118] ;  /* 0x0000460000047ab9 */ /* 0x000fe20000000a00 */
[C---:B-1----:R-:W-:Y:S01]  /*0040*/  IMAD.HI R0, R9.reuse, 0x2aaaaaab, RZ ;  /* 0x2aaaaaab09007827 */ /* 0x042fe200078e02ff */
[----:B------:R-:W-:-:S04]  /*0050*/  ISETP.GE.AND P2, PT, R9, RZ, PT ;  /* 0x000000ff0900720c */ /* 0x000fc80003f46270 */
[----:B------:R-:W-:-:S04]  /*0060*/  SHF.R.U32.HI R3, RZ, 0x1f, R0 ;  /* 0x0000001fff037819 */ /* 0x000fc80000011600 */
[----:B------:R-:W-:-:S05]  /*0070*/  LEA.HI.SX32 R0, R0, R3, 0x1b ;  /* 0x0000000300007211 */ /* 0x000fca00078fdaff */
[C---:B------:R-:W-:Y:S02]  /*0080*/  IMAD R2, R0.reuse, R5, 0x1 ;  /* 0x0000000100027424 */ /* 0x040fe400078e0205 */
[----:B------:R-:W-:-:S03]  /*0090*/  IMAD R7, R0, -0xc0, R9 ;  /* 0xffffff4000077824 */ /* 0x000fc600078e0209 */
[----:B------:R-:W-:Y:S02]  /*00a0*/  IMNMX R4, R2, 0x8, PT ;  /* 0x0000000802047817 */ /* 0x000fe40003800200 */
[----:B------:R-:W-:Y:S02]  /*00b0*/  IABS R8, R7 ;  /* 0x0000000700087213 */ /* 0x000fe40000000000 */
[-C--:B------:R-:W-:Y:S02]  /*00c0*/  IABS R11, R4.reuse ;  /* 0x00000004000b7213 */ /* 0x080fe40000000000 */
[----:B------:R-:W-:Y:S02]  /*00d0*/  LOP3.LUT R7, R7, R4, RZ, 0x3c, !PT ;  /* 0x0000000407077212 */ /* 0x000fe400078e3cff */
[----:B------:R-:W1:Y:S02]  /*00e0*/  I2F.RP R5, R11 ;  /* 0x0000000b00057306 */ /* 0x000e640000209400 */
[----:B------:R-:W-:-:S06]  /*00f0*/  ISETP.GE.AND P4, PT, R7, RZ, PT ;  /* 0x000000ff0700720c */ /* 0x000fcc0003f86270 */
[----:B-1----:R-:W1:Y:S02]  /*0100*/  MUFU.RCP R5, R5 ;  /* 0x0000000500057308 */ /* 0x002e640000001000 */
[----:B-1----:R-:W-:Y:S02]  /*0110*/  IADD3 R2, R5, 0xffffffe, RZ ;  /* 0x0ffffffe05027810 */ /* 0x002fe40007ffe0ff */
[----:B------:R-:W-:-:S04]  /*0120*/  IABS R5, R9 ;  /* 0x0000000900057213 */ /* 0x000fc80000000000 */
[----:B------:R1:W2:Y:S02]  /*0130*/  F2I.FTZ.U32.TRUNC.NTZ R3, R2 ;  /* 0x0000000200037305 */ /* 0x0002a4000021f000 */
[----:B-1----:R-:W-:Y:S02]  /*0140*/  IMAD.MOV.U32 R2, RZ, RZ, RZ ;  /* 0x000000ffff027224 */ /* 0x002fe400078e00ff */
[----:B--2---:R-:W-:-:S04]  /*0150*/  IMAD.MOV R6, RZ, RZ, -R3 ;  /* 0x000000ffff067224 */ /* 0x004fc800078e0a03 */
[----:B------:R-:W-:Y:S01]  /*0160*/  IMAD R13, R6, R11, RZ ;  /* 0x0000000b060d7224 */ /* 0x000fe200078e02ff */
[----:B------:R-:W-:-:S03]  /*0170*/  IABS R6, R4 ;  /* 0x0000000400067213 */ /* 0x000fc60000000000 */
[----:B------:R-:W-:-:S04]  /*0180*/  IMAD.HI.U32 R3, R3, R13, R2 ;  /* 0x0000000d03037227 */ /* 0x000fc800078e0002 */
[----:B------:R-:W-:Y:S02]  /*0190*/  IMAD.MOV R13, RZ, RZ, -R6 ;  /* 0x000000ffff0d7224 */ /* 0x000fe400078e0a06 */
[----:B------:R-:W-:-:S04]  /*01a0*/  IMAD.HI.U32 R6, R3, R8, RZ ;  /* 0x0000000803067227 */ /* 0x000fc800078e00ff */
[----:B------:R-:W-:-:S04]  /*01b0*/  IMAD.HI.U32 R2, R3, R5, RZ ;  /* 0x0000000503027227 */ /* 0x000fc800078e00ff */
[-C--:B------:R-:W-:Y:S02]  /*01c0*/  IMAD R3, R6, R13.reuse, R8 ;  /* 0x0000000d06037224 */ /* 0x080fe400078e0208 */
[----:B------:R-:W-:Y:S02]  /*01d0*/  IMAD R2, R2, R13, R5 ;  /* 0x0000000d02027224 */ /* 0x000fe400078e0205 */
[----:B------:R-:W1:Y:S01]  /*01e0*/  S2R R5, SR_TID.X ;  /* 0x0000000000057919 */ /* 0x000e620000002100 */
[C---:B------:R-:W-:Y:S02]  /*01f0*/  ISETP.GT.U32.AND P3, PT, R11.reuse, R3, PT ;  /* 0x000000030b00720c */ /* 0x040fe40003f64070 */
[----:B------:R-:W-:-:S11]  /*0200*/  ISETP.GT.U32.AND P0, PT, R11, R2, PT ;  /* 0x000000020b00720c */ /* 0x000fd60003f04070 */
[--C-:B------:R-:W-:Y:S01]  /*0210*/  @!P3 IMAD.IADD R3, R3, 0x1, -R11.reuse ;  /* 0x000000010303b824 */ /* 0x100fe200078e0a0b */
[----:B------:R-:W-:Y:S01]  /*0220*/  @!P3 IADD3 R6, R6, 0x1, RZ ;  /* 0x000000010606b810 */ /* 0x000fe20007ffe0ff */
[----:B------:R-:W-:-:S03]  /*0230*/  @!P0 IMAD.IADD R2, R2, 0x1, -R11 ;  /* 0x0000000102028824 */ /* 0x000fc600078e0a0b */
[----:B------:R-:W-:Y:S02]  /*0240*/  ISETP.GE.U32.AND P0, PT, R3, R11, PT ;  /* 0x0000000b0300720c */ /* 0x000fe40003f06070 */
[----:B------:R-:W-:Y:S02]  /*0250*/  ISETP.GT.U32.AND P1, PT, R11, R2, PT ;  /* 0x000000020b00720c */ /* 0x000fe40003f24070 */
[----:B------:R-:W-:Y:S01]  /*0260*/  LOP3.LUT R3, RZ, R4, RZ, 0x33, !PT ;  /* 0x00000004ff037212 */ /* 0x000fe200078e33ff */
[----:B-1----:R-:W-:Y:S01]  /*0270*/  IMAD.SHL.U32 R10, R5, 0x8, RZ ;  /* 0x00000008050a7824 */ /* 0x002fe200078e00ff */
[----:B------:R-:W-:-:S04]  /*0280*/  SHF.R.U32.HI R8, RZ, 0x3, R5 ;  /* 0x00000003ff087819 */ /* 0x000fc80000011605 */
[----:B------:R-:W-:Y:S02]  /*0290*/  SGXT.U32 R8, R8, 0x4 ;  /* 0x000000040808781a */ /* 0x000fe40000000000 */
[----:B------:R-:W-:Y:S02]  /*02a0*/  LOP3.LUT R16, R10, 0x38, RZ, 0xc0, !PT ;  /* 0x000000380a107812 */ /* 0x000fe400078ec0ff */
[----:B------:R-:W-:Y:S01]  /*02b0*/  @P0 IADD3 R6, R6, 0x1, RZ ;  /* 0x0000000106060810 */ /* 0x000fe20007ffe0ff */
[----:B------:R-:W-:Y:S01]  /*02c0*/  @!P1 IMAD.IADD R2, R2, 0x1, -R11 ;  /* 0x0000000102029824 */ /* 0x000fe200078e0a0b */
[----:B------:R-:W-:Y:S02]  /*02d0*/  ISETP.NE.AND P0, PT, R4, RZ, PT ;  /* 0x000000ff0400720c */ /* 0x000fe40003f05270 */
[--C-:B------:R-:W-:Y:S01]  /*02e0*/  LOP3.LUT R34, R16, 0x18, R5.reuse, 0x78, !PT ;  /* 0x0000001810227812 */ /* 0x100fe200078e7805 */
[----:B------:R-:W-:Y:S01]  /*02f0*/  IMAD.MOV.U32 R4, RZ, RZ, R6 ;  /* 0x000000ffff047224 */ /* 0x000fe200078e0006 */
[----:B------:R-:W-:Y:S01]  /*0300*/  LOP3.LUT R6, R5, 0x80, RZ, 0xc0, !PT ;  /* 0x0000008005067812 */ /* 0x000fe200078ec0ff */
[----:B------:R-:W-:Y:S01]  /*0310*/  @!P2 IMAD.MOV R2, RZ, RZ, -R2 ;  /* 0x000000ffff02a224 */ /* 0x000fe200078e0a02 */
[----:B------:R-:W-:Y:S01]  /*0320*/  LOP3.LUT R17, R34, 0x20, R5, 0x78, !PT ;  /* 0x0000002022117812 */ /* 0x000fe200078e7805 */
[----:B------:R-:W-:Y:S01]  /*0330*/  @!P4 IMAD.MOV R4, RZ, RZ, -R4 ;  /* 0x000000ffff04c224 */ /* 0x000fe200078e0a04 */
[----:B------:R-:W-:-:S02]  /*0340*/  SHF.R.U32.HI R30, RZ, 0x3, R6 ;  /* 0x00000003ff1e7819 */ /* 0x000fc40000011606 */
[C---:B------:R-:W-:Y:S02]  /*0350*/  SEL R7, R3.reuse, R2, !P0 ;  /* 0x0000000203077207 */ /* 0x040fe40004000000 */
[----:B------:R-:W-:Y:S02]  /*0360*/  SEL R2, R3, R4, !P0 ;  /* 0x0000000403027207 */ /* 0x000fe40004000000 */
[----:B------:R-:W-:Y:S01]  /*0370*/  LOP3.LUT R8, R8, R30, RZ, 0xfc, !PT ;  /* 0x0000001e08087212 */ /* 0x000fe200078efcff */
[----:B------:R-:W-:Y:S01]  /*0380*/  IMAD R7, R0, 0x8, R7 ;  /* 0x0000000800077824 */ /* 0x000fe200078e0207 */
[----:B------:R-:W-:Y:S01]  /*0390*/  LOP3.LUT R150, R30, 0xf, R5, 0xf8, !PT ;  /* 0x0000000f1e967812 */ /* 0x000fe200078ef805 */
[----:B------:R-:W-:Y:S01]  /*03a0*/  IMAD.SHL.U32 R2, R2, 0x80, RZ ;  /* 0x0000008002027824 */ /* 0x000fe200078e00ff */
[----:B------:R-:W-:Y:S01]  /*03b0*/  LOP3.LUT R161, R10, 0x8, RZ, 0xc0, !PT ;  /* 0x000000080aa17812 */ /* 0x000fe200078ec0ff */
[----:B------:R-:W-:Y:S02]  /*03c0*/  IMAD.SHL.U32 R9, R7, 0x80, RZ ;  /* 0x0000008007097824 */ /* 0x000fe400078e00ff */
[----:B------:R-:W-:Y:S01]  /*03d0*/  IMAD R21, R8, 0x40, R17 ;  /* 0x0000004008157824 */ /* 0x000fe200078e0211 */
[-C--:B------:R-:W-:Y:S01]  /*03e0*/  LOP3.LUT R11, R2, R8.reuse, RZ, 0xfc, !PT ;  /* 0x00000008020b7212 */ /* 0x080fe200078efcff */
[----:B------:R-:W-:Y:S01]  /*03f0*/  IMAD.SHL.U32 R150, R150, 0x40, RZ ;  /* 0x0000004096967824 */ /* 0x000fe200078e00ff */
[----:B------:R-:W-:-:S02]  /*0400*/  LOP3.LUT R0, R9, R8, RZ, 0xfc, !PT ;  /* 0x0000000809007212 */ /* 0x000fc400078efcff */
[--C-:B------:R-:W-:Y:S01]  /*0410*/  LOP3.LUT R3, R9, 0x20, R8.reuse, 0xfe, !PT ;  /* 0x0000002009037812 */ /* 0x100fe200078efe08 */
[----:B------:R-:W-:Y:S01]  /*0420*/  IMAD.HI R13, R11, 0x2aaaaaab, RZ ;  /* 0x2aaaaaab0b0d7827 */ /* 0x000fe200078e02ff */
[C-C-:B------:R-:W-:Y:S02]  /*0430*/  LOP3.LUT R18, R2.reuse, 0x40, R8.reuse, 0xfe, !PT ;  /* 0x0000004002127812 */ /* 0x140fe400078efe08 */
[----:B------:R-:W-:Y:S01]  /*0440*/  LOP3.LUT R17, R2, 0x20, R8, 0xfe, !PT ;  /* 0x0000002002117812 */ /* 0x000fe200078efe08 */
[----:B------:R-:W-:Y:S01]  /*0450*/  IMAD.HI R4, R0, 0x3531dec1, RZ ;  /* 0x3531dec100047827 */ /* 0x000fe200078e02ff */
[----:B------:R-:W-:Y:S02]  /*0460*/  SHF.R.U32.HI R14, RZ, 0x1f, R13 ;  /* 0x0000001fff0e7819 */ /* 0x000fe4000001160d */
[----:B------:R-:W-:Y:S01]  /*0470*/  PRMT R24, R18, 0x9910, RZ ;  /* 0x0000991012187816 */ /* 0x000fe200000000ff */
[----:B------:R-:W-:Y:S01]  /*0480*/  IMAD.HI R12, R3, 0x3531dec1, RZ ;  /* 0x3531dec1030c7827 */ /* 0x000fe200078e02ff */
[----:B------:R-:W-:-:S02]  /*0490*/  SHF.R.U32.HI R7, RZ, 0x1f, R4 ;  /* 0x0000001fff077819 */ /* 0x000fc40000011604 */
[----:B------:R-:W-:Y:S01]  /*04a0*/  LEA.HI R22, R13, R14, RZ, 0x17 ;  /* 0x0000000e0d167211 */ /* 0x000fe200078fb8ff */
[----:B------:R-:W-:Y:S01]  /*04b0*/  IMAD R24, R24, 0x2aab, RZ ;  /* 0x00002aab18187824 */ /* 0x000fe200078e02ff */
[----:B------:R-:W-:Y:S02]  /*04c0*/  LEA.HI R13, R4, R7, RZ, 0x1c ;  /* 0x00000007040d7211 */ /* 0x000fe400078fe0ff */
[----:B------:R-:W-:Y:S01]  /*04d0*/  LOP3.LUT R4, R9, 0x40, R8, 0xfe, !PT ;  /* 0x0000004009047812 */ /* 0x000fe200078efe08 */
[----:B------:R-:W-:Y:S01]  /*04e0*/  IMAD R157, R22, -0xc00, R11 ;  /* 0xfffff400169d7824 */ /* 0x000fe200078e020b */
[----:B------:R-:W-:Y:S01]  /*04f0*/  SHF.R.U32.HI R15, RZ, 0x1f, R12 ;  /* 0x0000001fff0f7819 */ /* 0x000fe2000001160c */
[----:B------:R-:W-:Y:S01]  /*0500*/  IMAD R13, R13, -0x4d, R0 ;  /* 0xffffffb30d0d7824 */ /* 0x000fe200078e0200 */
[----:B------:R-:W-:Y:S01]  /*0510*/  LOP3.LUT R7, R9, 0x60, R8, 0xfe, !PT ;  /* 0x0000006009077812 */ /* 0x000fe200078efe08 */
[----:B------:R-:W-:Y:S01]  /*0520*/  IMAD.HI R14, R4, 0x3531dec1, RZ ;  /* 0x3531dec1040e7827 */ /* 0x000fe200078e02ff */
[----:B------:R-:W-:-:S02]  /*0530*/  PRMT R23, R17, 0x9910, RZ ;  /* 0x0000991011177816 */ /* 0x000fc400000000ff */
[----:B------:R-:W-:Y:S01]  /*0540*/  LEA.HI R12, R12, R15, RZ, 0x1c ;  /* 0x0000000f0c0c7211 */ /* 0x000fe200078fe0ff */
[----:B------:R-:W-:Y:S01]  /*0550*/  IMAD.HI R19, R7, 0x3531dec1, RZ ;  /* 0x3531dec107137827 */ /* 0x000fe200078e02ff */
[----:B------:R-:W-:Y:S02]  /*0560*/  SHF.R.U32.HI R15, RZ, 0x1f, R14 ;  /* 0x0000001fff0f7819 */ /* 0x000fe4000001160e */
[----:B------:R-:W-:Y:S01]  /*0570*/  LOP3.LUT R8, R2, 0x60, R8, 0xfe, !PT ;  /* 0x0000006002087812 */ /* 0x000fe200078efe08 */
[----:B------:R-:W-:Y:S01]  /*0580*/  IMAD R23, R23, 0x2aab, RZ ;  /* 0x00002aab17177824 */ /* 0x000fe200078e02ff */
[----:B------:R-:W-:Y:S01]  /*0590*/  SHF.R.S32.HI R11, RZ, 0x10, R24 ;  /* 0x00000010ff0b7819 */ /* 0x000fe20000011418 */
[----:B------:R-:W-:Y:S01]  /*05a0*/  IMAD R12, R12, -0x4d, R3 ;  /* 0xffffffb30c0c7824 */ /* 0x000fe200078e0203 */
[----:B------:R-:W-:Y:S01]  /*05b0*/  LEA.HI R15, R14, R15, RZ, 0x1c ;  /* 0x0000000f0e0f7211 */ /* 0x000fe200078fe0ff */
[----:B------:R-:W-:Y:S01]  /*05c0*/  IMAD R153, R13, 0x300, RZ ;  /* 0x000003000d997824 */ /* 0x000fe200078e02ff */
[----:B------:R-:W-:Y:S01]  /*05d0*/  SHF.R.U32.HI R20, RZ, 0x1f, R19 ;  /* 0x0000001fff147819 */ /* 0x000fe20000011613 */
[----:B------:R-:W-:Y:S01]  /*05e0*/  IMAD R149, R12, 0x300, RZ ;  /* 0x000003000c957824 */ /* 0x000fe200078e02ff */
[----:B------:R-:W-:Y:S01]  /*05f0*/  PRMT R14, R8, 0x9910, RZ ;  /* 0x00009910080e7816 */ /* 0x000fe200000000ff */
[----:B------:R-:W-:Y:S01]  /*0600*/  IMAD R15, R15, -0x4d, R4 ;  /* 0xffffffb30f0f7824 */ /* 0x000fe200078e0204 */
[----:B------:R-:W-:Y:S01]  /*0610*/  SHF.R.S32.HI R0, RZ, 0x10, R23 ;  /* 0x00000010ff007819 */ /* 0x000fe20000011417 */
[----:B------:R-:W-:Y:S01]  /*0620*/  IMAD.SHL.U32 R22, R21, 0x2, RZ ;  /* 0x0000000215167824 */ /* 0x000fe200078e00ff */
[----:B------:R-:W-:Y:S01]  /*0630*/  LOP3.LUT R11, R11, 0xffff, RZ, 0xc0, !PT ;  /* 0x0000ffff0b0b7812 */ /* 0x000fe200078ec0ff */
[----:B------:R-:W-:Y:S01]  /*0640*/  IMAD R14, R14, 0x2aab, RZ ;  /* 0x00002aab0e0e7824 */ /* 0x000fe200078e02ff */
[----:B------:R-:W-:Y:S01]  /*0650*/  LEA.HI R20, R19, R20, RZ, 0x1c ;  /* 0x0000001413147211 */ /* 0x000fe200078fe0ff */
[----:B------:R-:W-:Y:S01]  /*0660*/  IMAD R151, R15, 0x300, RZ ;  /* 0x000003000f977824 */ /* 0x000fe200078e02ff */
[----:B------:R-:W-:Y:S01]  /*0670*/  LOP3.LUT R3, R0, 0xffff, RZ, 0xc0, !PT ;  /* 0x0000ffff00037812 */ /* 0x000fe200078ec0ff */
[----:B------:R-:W-:Y:S01]  /*0680*/  IMAD R157, R157, 0x300, RZ ;  /* 0x000003009d9d7824 */ /* 0x000fe200078e02ff */
[----:B------:R-:W-:Y:S01]  /*0690*/  SHF.R.U32.HI R4, RZ, 0xf, R11 ;  /* 0x0000000fff047819 */ /* 0x000fe2000001160b */
[----:B------:R-:W-:Y:S01]  /*06a0*/  IMAD R20, R20, -0x4d, R7 ;  /* 0xffffffb314147824 */ /* 0x000fe200078e0207 */
[----:B------:R-:W-:-:S02]  /*06b0*/  SHF.R.U32.HI R0, RZ, 0xf, R3 ;  /* 0x0000000fff007819 */ /* 0x000fc40000011603 */
[----:B------:R-:W-:Y:S01]  /*06c0*/  SHF.R.S32.HI R7, RZ, 0x10, R14 ;  /* 0x00000010ff077819 */ /* 0x000fe2000001140e */
[----:B------:R-:W-:Y:S01]  /*06d0*/  IMAD R155, R20, 0x300, RZ ;  /* 0x00000300149b7824 */ /* 0x000fe200078e02ff */
[----:B------:R-:W-:Y:S02]  /*06e0*/  LEA.HI R4, R11, R4, RZ, 0x17 ;  /* 0x000000040b047211 */ /* 0x000fe400078fb8ff */
[----:B------:R-:W-:Y:S02]  /*06f0*/  LOP3.LUT R11, R153, 0x38, R10, 0xf8, !PT ;  /* 0x00000038990b7812 */ /* 0x000fe400078ef80a */
[----:B------:R-:W-:Y:S01]  /*0700*/  LEA.HI R3, R3, R0, RZ, 0x17 ;  /* 0x0000000003037211 */ /* 0x000fe200078fb8ff */
[----:B------:R-:W-:Y:S01]  /*0710*/  IMAD.MOV.U32 R0, RZ, RZ, 0x2 ;  /* 0x00000002ff007424 */ /* 0x000fe200078e00ff */
[----:B------:R-:W-:Y:S02]  /*0720*/  LOP3.LUT R14, R7, 0xffff, RZ, 0xc0, !PT ;  /* 0x0000ffff070e7812 */ /* 0x000fe400078ec0ff */
[----:B------:R-:W-:Y:S01]  /*0730*/  SHF.R.S32.HI R26, RZ, 0x1f, R153 ;  /* 0x0000001fff1a7819 */ /* 0x000fe20000011499 */
[C---:B------:R-:W-:Y:S01]  /*0740*/  IMAD.WIDE R12, R11.reuse, R0, c[0x0][0x160] ;  /* 0x000058000b0c7625 */ /* 0x040fe200078e0200 */
[----:B------:R-:W-:-:S02]  /*0750*/  LEA R24, P0, R11, c[0x0][0x160], 0x1 ;  /* 0x000058000b187a11 */ /* 0x000fc400078008ff */
[----:B------:R-:W-:Y:S02]  /*0760*/  LOP3.LUT R19, R151, 0x38, R10, 0xf8, !PT ;  /* 0x0000003897137812 */ /* 0x000fe400078ef80a */
[----:B------:R-:W-:Y:S01]  /*0770*/  SHF.R.U32.HI R7, RZ, 0xf, R14 ;  /* 0x0000000fff077819 */ /* 0x000fe2000001160e */
[----:B------:R1:W-:Y:S01]  /*0780*/  LDGSTS.E.BYPASS.128 [R22], [R12.64] ;  /* 0x000000000c167fae */ /* 0x0003e2000b901c44 */
[----:B------:R-:W-:Y:S02]  /*0790*/  LEA.HI.X R25, R11, c[0x0][0x164], R26, 0x1, P0 ;  /* 0x000059000b197a11 */ /* 0x000fe400000f0c1a */
[----:B------:R-:W-:Y:S02]  /*07a0*/  LOP3.LUT R11, R149, 0x38, R10, 0xf8, !PT ;  /* 0x00000038950b7812 */ /* 0x000fe400078ef80a */
[----:B------:R-:W-:Y:S02]  /*07b0*/  PRMT R3, R3, 0x9910, RZ ;  /* 0x0000991003037816 */ /* 0x000fe400000000ff */
[----:B------:R-:W-:-:S02]  /*07c0*/  SHF.R.S32.HI R36, RZ, 0x1f, R151 ;  /* 0x0000001fff247819 */ /* 0x000fc40000011497 */
[----:B------:R-:W-:Y:S01]  /*07d0*/  LEA R28, P1, R19, c[0x0][0x160], 0x1 ;  /* 0x00005800131c7a11 */ /* 0x000fe200078208ff */
[----:B------:R-:W-:Y:S01]  /*07e0*/  IMAD R3, R3, 0xc00, RZ ;  /* 0x00000c0003037824 */ /* 0x000fe200078e02ff */
[----:B------:R-:W-:Y:S01]  /*07f0*/  LEA.HI R7, R14, R7, RZ, 0x17 ;  /* 0x000000070e077211 */ /* 0x000fe200078fb8ff */
[-C--:B-1----:R-:W-:Y:S01]  /*0800*/  IMAD.WIDE R12, R19, R0.reuse, c[0x0][0x160] ;  /* 0x00005800130c7625 */ /* 0x082fe200078e0200 */
[----:B------:R-:W-:Y:S02]  /*0810*/  SHF.R.S32.HI R32, RZ, 0x1f, R149 ;  /* 0x0000001fff207819 */ /* 0x000fe40000011495 */
[C---:B------:R-:W-:Y:S01]  /*0820*/  LEA R26, P0, R11.reuse, c[0x0][0x160], 0x1 ;  /* 0x000058000b1a7a11 */ /* 0x040fe200078008ff */
[----:B------:R-:W-:Y:S01]  /*0830*/  IMAD.WIDE R14, R11, R0, c[0x0][0x160] ;  /* 0x000058000b0e7625 */ /* 0x000fe200078e0200 */
[----:B------:R-:W-:Y:S02]  /*0840*/  LEA.HI.X R29, R19, c[0x0][0x164], R36, 0x1, P1 ;  /* 0x00005900131d7a11 */ /* 0x000fe400008f0c24 */
[----:B------:R-:W-:-:S02]  /*0850*/  PRMT R4, R4, 0x9910, RZ ;  /* 0x0000991004047816 */ /* 0x000fc400000000ff */
[----:B------:R-:W-:Y:S01]  /*0860*/  PRMT R19, R7, 0x9910, RZ ;  /* 0x0000991007137816 */ /* 0x000fe200000000ff */
[----:B------:R1:W-:Y:S01]  /*0870*/  LDGSTS.E.BYPASS.128 [R22+0x1000], [R14.64] ;  /* 0x010000000e167fae */ /* 0x0003e2000b901c44 */
[----:B------:R-:W-:Y:S01]  /*0880*/  LEA.HI.X R27, R11, c[0x0][0x164], R32, 0x1, P0 ;  /* 0x000059000b1b7a11 */ /* 0x000fe200000f0c20 */
[----:B------:R-:W-:Y:S01]  /*0890*/  IMAD.MOV R11, RZ, RZ, -R3 ;  /* 0x000000ffff0b7224 */ /* 0x000fe200078e0a03 */
[----:B------:R-:W-:Y:S01]  /*08a0*/  LOP3.LUT R7, R155, 0x38, R10, 0xf8, !PT ;  /* 0x000000389b077812 */ /* 0x000fe200078ef80a */
[----:B------:R-:W-:Y:S01]  /*08b0*/  IMAD.MOV.U32 R3, RZ, RZ, R4 ;  /* 0x000000ffff037224 */ /* 0x000fe200078e0004 */
[----:B------:R-:W-:Y:S01]  /*08c0*/  SHF.R.S32.HI R20, RZ, 0x1f, R155 ;  /* 0x0000001fff147819 */ /* 0x000fe2000001149b */
[----:B------:R-:W-:Y:S01]  /*08d0*/  IMAD.MOV.U32 R4, RZ, RZ, R19 ;  /* 0x000000ffff047224 */ /* 0x000fe200078e0013 */
[----:B------:R-:W-:Y:S01]  /*08e0*/  LEA R32, P0, R7, c[0x0][0x160], 0x1 ;  /* 0x0000580007207a11 */ /* 0x000fe200078008ff */
[----:B------:R-:W-:Y:S01]  /*08f0*/  IMAD R3, R3, 0xc00, RZ ;  /* 0x00000c0003037824 */ /* 0x000fe200078e02ff */
[----:B------:R2:W-:Y:S01]  /*0900*/  LDGSTS.E.BYPASS.128 [R22+0x2000], [R12.64] ;  /* 0x020000000c167fae */ /* 0x0005e2000b901c44 */
[----:B------:R-:W-:Y:S01]  /*0910*/  IMAD R4, R4, 0xc00, RZ ;  /* 0x00000c0004047824 */ /* 0x000fe200078e02ff */
[----:B------:R-:W-:Y:S01]  /*0920*/  LEA.HI.X R33, R7, c[0x0][0x164], R20, 0x1, P0 ;  /* 0x0000590007217a11 */ /* 0x000fe200000f0c14 */
[----:B------:R-:W-:Y:S01]  /*0930*/  IMAD.MOV R3, RZ, RZ, -R3 ;  /* 0x000000ffff037224 */ /* 0x000fe200078e0a03 */
[----:B-1----:R-:W-:Y:S01]  /*0940*/  PRMT R14, R11, 0x7710, RZ ;  /* 0x000077100b0e7816 */ /* 0x002fe200000000ff */
[----:B------:R-:W-:-:S03]  /*0950*/  IMAD.MOV R4, RZ, RZ, -R4 ;  /* 0x000000ffff047224 */ /* 0x000fc600078e0a04 */
[----:B------:R-:W-:Y:S01]  /*0960*/  PRMT R3, R3, 0x7710, RZ ;  /* 0x0000771003037816 */ /* 0x000fe200000000ff */
[----:B------:R-:W-:Y:S02]  /*0970*/  IMAD.IADD R17, R17, 0x1, R14 ;  /* 0x0000000111117824 */ /* 0x000fe400078e020e */
[----:B------:R-:W-:Y:S01]  /*0980*/  IMAD.WIDE R14, R7, R0, c[0x0][0x160] ;  /* 0x00005800070e7625 */ /* 0x000fe200078e0200 */
[----:B------:R-:W-:Y:S02]  /*0990*/  PRMT R7, R4, 0x7710, RZ ;  /* 0x0000771004077816 */ /* 0x000fe400000000ff */
[----:B--2---:R-:W-:Y:S01]  /*09a0*/  PRMT R13, R17, 0x9910, RZ ;  /* 0x00009910110d7816 */ /* 0x004fe200000000ff */
[----:B------:R-:W-:Y:S01]  /*09b0*/  IMAD.IADD R18, R18, 0x1, R3 ;  /* 0x0000000112127824 */ /* 0x000fe200078e0203 */
[----:B------:R-:W-:Y:S01]  /*09c0*/  LOP3.LUT R3, R157, 0x38, R10, 0xf8, !PT ;  /* 0x000000389d037812 */ /* 0x000fe200078ef80a */
[----:B------:R-:W-:Y:S01]  /*09d0*/  IMAD.IADD R8, R8, 0x1, R7 ;  /* 0x0000000108087824 */ /* 0x000fe200078e0207 */
[----:B------:R-:W-:Y:S01]  /*09e0*/  SHF.R.S32.HI R4, RZ, 0x1f, R157 ;  /* 0x0000001fff047819 */ /* 0x000fe2000001149d */
[----:B------:R-:W-:Y:S01]  /*09f0*/  IMAD R13, R13, 0x300, RZ ;  /* 0x000003000d0d7824 */ /* 0x000fe200078e02ff */
[----:B------:R-:W-:Y:S01]  /*0a00*/  PRMT R35, R18, 0x9910, RZ ;  /* 0x0000991012237816 */ /* 0x000fe200000000ff */
[----:B------:R1:W-:Y:S01]  /*0a10*/  LDGSTS.E.BYPASS.128 [R22+0x3000], [R14.64] ;  /* 0x030000000e167fae */ /* 0x0003e2000b901c44 */
[----:B------:R-:W-:-:S02]  /*0a20*/  PRMT R31, R8, 0x9910, RZ ;  /* 0x00009910081f7816 */ /* 0x000fc400000000ff */
[----:B------:R-:W-:Y:S01]  /*0a30*/  LEA R36, P0, R3, c[0x0][0x168], 0x1 ;  /* 0x00005a0003247a11 */ /* 0x000fe200078008ff */
[----:B------:R-:W-:Y:S01]  /*0a40*/  IMAD R35, R35, 0x300, RZ ;  /* 0x0000030023237824 */ /* 0x000fe200078e02ff */
[----:B------:R-:W-:Y:S01]  /*0a50*/  LOP3.LUT R7, R13, 0x38, R10, 0xf8, !PT ;  /* 0x000000380d077812 */ /* 0x000fe200078ef80a */
[----:B------:R-:W-:Y:S01]  /*0a60*/  IMAD R31, R31, 0x300, RZ ;  /* 0x000003001f1f7824 */ /* 0x000fe200078e02ff */
[----:B------:R-:W-:Y:S01]  /*0a70*/  LEA.HI.X R37, R3, c[0x0][0x16c], R4, 0x1, P0 ;  /* 0x00005b0003257a11 */ /* 0x000fe200000f0c04 */
[----:B------:R-:W0:Y:S01]  /*0a80*/  LDGDEPBAR ;  /* 0x00000000000079af */ /* 0x000e220000000000 */
[----:B------:R-:W-:Y:S01]  /*0a90*/  SHF.R.S32.HI R4, RZ, 0x1f, R13 ;  /* 0x0000001fff047819 */ /* 0x000fe2000001140d */
[-C--:B------:R-:W-:Y:S01]  /*0aa0*/  IMAD.WIDE R18, R7, R0.reuse, c[0x0][0x168] ;  /* 0x00005a0007127625 */ /* 0x080fe200078e0200 */
[--C-:B------:R-:W-:Y:S02]  /*0ab0*/  LOP3.LUT R11, R31, 0x38, R10.reuse, 0xf8, !PT ;  /* 0x000000381f0b7812 */ /* 0x100fe400078ef80a */
[----:B------:R-:W-:Y:S01]  /*0ac0*/  LEA R38, P0, R7, c[0x0][0x168], 0x1 ;  /* 0x00005a0007267a11 */ /* 0x000fe200078008ff */
[----:B-1----:R-:W-:Y:S01]  /*0ad0*/  IMAD.WIDE R14, R3, R0, c[0x0][0x168] ;  /* 0x00005a00030e7625 */ /* 0x002fe200078e0200 */
[----:B------:R-:W-:-:S02]  /*0ae0*/  LOP3.LUT R3, R35, 0x38, R10, 0xf8, !PT ;  /* 0x0000003823037812 */ /* 0x000fc400078ef80a */
[----:B------:R-:W-:Y:S02]  /*0af0*/  SHF.R.S32.HI R8, RZ, 0x1f, R35 ;  /* 0x0000001fff087819 */ /* 0x000fe40000011423 */
[----:B------:R1:W-:Y:S01]  /*0b00*/  LDGSTS.E.BYPASS.128 [R22+0x10000], [R14.64] ;  /* 0x100000000e167fae */ /* 0x0003e2000b901c44 */
[C---:B------:R-:W-:Y:S01]  /*0b10*/  IMAD.WIDE R20, R3.reuse, R0, c[0x0][0x168] ;  /* 0x00005a0003147625 */ /* 0x040fe200078e0200 */
[----:B------:R-:W-:Y:S02]  /*0b20*/  LEA R40, P1, R3, c[0x0][0x168], 0x1 ;  /* 0x00005a0003287a11 */ /* 0x000fe400078208ff */
[----:B------:R2:W-:Y:S01]  /*0b30*/  LDGSTS.E.BYPASS.128 [R22+0x11000], [R18.64] ;  /* 0x1100000012167fae */ /* 0x0005e2000b901c44 */
[----:B------:R-:W-:Y:S02]  /*0b40*/  SHF.R.S32.HI R12, RZ, 0x1f, R31 ;  /* 0x0000001fff0c7819 */ /* 0x000fe4000001141f */
[----:B------:R-:W-:Y:S01]  /*0b50*/  LEA R42, P2, R11, c[0x0][0x168], 0x1 ;  /* 0x00005a000b2a7a11 */ /* 0x000fe200078408ff */
[----:B------:R3:W-:Y:S01]  /*0b60*/  LDGSTS.E.BYPASS.128 [R22+0x12000], [R20.64] ;  /* 0x1200000014167fae */ /* 0x0007e2000b901c44 */
[----:B------:R-:W-:-:S02]  /*0b70*/  LEA.HI.X R39, R7, c[0x0][0x16c], R4, 0x1, P0 ;  /* 0x00005b0007277a11 */ /* 0x000fc400000f0c04 */
[----:B------:R-:W-:Y:S01]  /*0b80*/  LEA.HI.X R41, R3, c[0x0][0x16c], R8, 0x1, P1 ;  /* 0x00005b0003297a11 */ /* 0x000fe200008f0c08 */
[C---:B-1----:R-:W-:Y:S01]  /*0b90*/  IMAD.WIDE R14, R11.reuse, R0, c[0x0][0x168] ;  /* 0x00005a000b0e7625 */ /* 0x042fe200078e0200 */
[----:B------:R-:W-:Y:S02]  /*0ba0*/  LEA.HI.X R43, R11, c[0x0][0x16c], R12, 0x1, P2 ;  /* 0x00005b000b2b7a11 */ /* 0x000fe400010f0c0c */
[C---:B------:R-:W-:Y:S02]  /*0bb0*/  LOP3.LUT R4, R5.reuse, 0x20, RZ, 0xc0, !PT ;  /* 0x0000002005047812 */ /* 0x040fe400078ec0ff */
[----:B------:R1:W-:Y:S01]  /*0bc0*/  LDGSTS.E.BYPASS.128 [R22+0x13000], [R14.64] ;  /* 0x130000000e167fae */ /* 0x0003e2000b901c44 */
[----:B------:R-:W-:Y:S02]  /*0bd0*/  SHF.R.U32.HI R3, RZ, 0x2, R5 ;  /* 0x00000002ff037819 */ /* 0x000fe40000011605 */
[----:B------:R-:W-:Y:S01]  /*0be0*/  SHF.R.U32.HI R8, RZ, 0x2, R4 ;  /* 0x00000002ff087819 */ /* 0x000fe20000011604 */
[----:B------:R-:W0:Y:S01]  /*0bf0*/  LDGDEPBAR ;  /* 0x00000000000079af */ /* 0x000e220000000000 */
[----:B------:R-:W-:-:S02]  /*0c00*/  LOP3.LUT R7, R5, 0x10, RZ, 0xc0, !PT ;  /* 0x0000001005077812 */ /* 0x000fc400078ec0ff */
[C---:B------:R-:W-:Y:S01]  /*0c10*/  LOP3.LUT R12, R8.reuse, 0x7, R5, 0xf8, !PT ;  /* 0x00000007080c7812 */ /* 0x040fe200078ef805 */
[----:B------:R-:W-:Y:S01]  /*0c20*/  BAR.SYNC.DEFER_BLOCKING 0x0 ;  /* 0x0000000000007b1d */ /* 0x000fe20000010000 */
[--C-:B------:R-:W-:Y:S02]  /*0c30*/  LOP3.LUT R8, R8, 0x10, R3.reuse, 0xf8, !PT ;  /* 0x0000001008087812 */ /* 0x100fe400078ef803 */
[----:B------:R-:W-:Y:S02]  /*0c40*/  LOP3.LUT R12, R12, 0x10, R3, 0xf8, !PT ;  /* 0x000000100c0c7812 */ /* 0x000fe400078ef803 */
[----:B------:R-:W-:Y:S02]  /*0c50*/  LOP3.LUT R8, R8, 0x7, R5, 0xf8, !PT ;  /* 0x0000000708087812 */ /* 0x000fe400078ef805 */
[----:B------:R-:W-:Y:S01]  /*0c60*/  SHF.R.U32.HI R159, RZ, 0x1, R7 ;  /* 0x00000001ff9f7819 */ /* 0x000fe20000011607 */
[----:B------:R-:W-:Y:S01]  /*0c70*/  IMAD.SHL.U32 R12, R12, 0x40, RZ ;  /* 0x000000400c0c7824 */ /* 0x000fe200078e00ff */
[----:B------:R-:W-:-:S02]  /*0c80*/  LOP3.LUT R4, R30, 0x8, R5, 0xf8, !PT ;  /* 0x000000081e047812 */ /* 0x000fc400078ef805 */
[----:B------:R-:W-:Y:S02]  /*0c90*/  LOP3.LUT R11, R159, 0x38, R10, 0x78, !PT ;  /* 0x000000389f0b7812 */ /* 0x000fe400078e780a */
[C---:B------:R-:W-:Y:S02]  /*0ca0*/  IADD3 R57, R12.reuse, 0x800, RZ ;  /* 0x000008000c397810 */ /* 0x040fe40007ffe0ff */
[C---:B------:R-:W-:Y:S02]  /*0cb0*/  IADD3 R59, R12.reuse, 0x1000, RZ ;  /* 0x000010000c3b7810 */ /* 0x040fe40007ffe0ff */
[----:B------:R-:W-:Y:S02]  /*0cc0*/  IADD3 R69, R12, 0x1800, RZ ;  /* 0x000018000c457810 */ /* 0x000fe40007ffe0ff */
[-C--:B------:R-:W-:Y:S02]  /*0cd0*/  LOP3.LUT R17, R57, R34.reuse, RZ, 0xfc, !PT ;  /* 0x0000002239117212 */ /* 0x080fe400078efcff */
[----:B---3--:R-:W-:-:S02]  /*0ce0*/  LOP3.LUT R21, R69, R34, RZ, 0xfc, !PT ;  /* 0x0000002245157212 */ /* 0x008fc400078efcff */
[----:B------:R-:W-:Y:S01]  /*0cf0*/  LOP3.LUT R4, R4, 0x7, R5, 0xf8, !PT ;  /* 0x0000000704047812 */ /* 0x000fe200078ef805 */
[----:B------:R-:W-:Y:S01]  /*0d00*/  @!PT LDS RZ, [RZ] ;  /* 0x00000000fffff984 */ /* 0x000fe20000000800 */
[----:B------:R-:W-:Y:S01]  /*0d10*/  @!PT LDS RZ, [RZ] ;  /* 0x00000000fffff984 */ /* 0x000fe20000000800 */
[----:B------:R-:W-:Y:S01]  /*0d20*/  @!PT LDS RZ, [RZ] ;  /* 0x00000000fffff984 */ /* 0x000fe20000000800 */
[----:B------:R3:W-:Y:S01]  /*0d30*/  LDGSTS.E.BYPASS.128 [R22+0x4000], [R24.64+0x80] ;  /* 0x0400008018167fae */ /* 0x0007e2000b901c44 */
[----:B------:R-:W-:Y:S01]  /*0d40*/  IMAD.SHL.U32 R17, R17, 0x2, RZ ;  /* 0x0000000211117824 */ /* 0x000fe200078e00ff */
[----:B-1----:R-:W-:Y:S01]  /*0d50*/  LOP3.LUT R15, R10, 0x10, R161, 0x2e, !PT ;  /* 0x000000100a0f7812 */ /* 0x002fe200078e2ea1 */
[----:B------:R-:W-:Y:S01]  /*0d60*/  IMAD.SHL.U32 R21, R21, 0x2, RZ ;  /* 0x0000000215157824 */ /* 0x000fe200078e00ff */
[----:B------:R1:W-:Y:S01]  /*0d70*/  LDGSTS.E.BYPASS.128 [R22+0x5000], [R26.64+0x80] ;  /* 0x050000801a167fae */ /* 0x0003e2000b901c44 */
[----:B------:R-:W-:Y:S01]  /*0d80*/  IMAD.SHL.U32 R4, R4, 0x40, RZ ;  /* 0x0000004004047824 */ /* 0x000fe200078e00ff */
[----:B------:R-:W-:Y:S02]  /*0d90*/  LOP3.LUT R3, R3, 0x18, RZ, 0xc0, !PT ;  /* 0x0000001803037812 */ /* 0x000fe400078ec0ff */
[----:B------:R4:W-:Y:S02]  /*0da0*/  LDGSTS.E.BYPASS.128 [R22+0x6000], [R28.64+0x80] ;  /* 0x060000801c167fae */ /* 0x0009e4000b901c44 */
[----:B------:R-:W-:-:S02]  /*0db0*/  IADD3 R148, R4, 0x800, RZ ;  /* 0x0000080004947810 */ /* 0x000fc40007ffe0ff */
[----:B------:R1:W-:Y:S01]  /*0dc0*/  LDGSTS.E.BYPASS.128 [R22+0x7000], [R32.64+0x80] ;  /* 0x0700008020167fae */ /* 0x0003e2000b901c44 */
[----:B------:R-:W-:Y:S02]  /*0dd0*/  IADD3 R12, R4, 0x1000, RZ ;  /* 0x00001000040c7810 */ /* 0x000fe40007ffe0ff */
[-C--:B------:R-:W-:Y:S01]  /*0de0*/  LOP3.LUT R20, R148, R11.reuse, RZ, 0xfc, !PT ;  /* 0x0000000b94147212 */ /* 0x080fe200078efcff */
[----:B------:R-:W0:Y:S01]  /*0df0*/  LDGDEPBAR ;  /* 0x00000000000079af */ /* 0x000e220000000000 */
[----:B--2---:R-:W-:-:S03]  /*0e00*/  LOP3.LUT R19, R12, R11, RZ, 0xfc, !PT ;  /* 0x0000000b0c137212 */ /* 0x004fc600078efcff */
[----:B------:R2:W-:Y:S01]  /*0e10*/  LDGSTS.E.BYPASS.128 [R22+0x14000], [R36.64+0x80] ;  /* 0x1400008024167fae */ /* 0x0005e2000b901c44 */
[----:B------:R-:W-:Y:S02]  /*0e20*/  IMAD.SHL.U32 R20, R20, 0x2, RZ ;  /* 0x0000000214147824 */ /* 0x000fe400078e00ff */
[----:B------:R-:W-:Y:S01]  /*0e30*/  IMAD.SHL.U32 R19, R19, 0x2, RZ ;  /* 0x0000000213137824 */ /* 0x000fe200078e00ff */
[----:B------:R2:W-:Y:S04]  /*0e40*/  LDGSTS.E.BYPASS.128 [R22+0x15000], [R38.64+0x80] ;  /* 0x1500008026167fae */ /* 0x0005e8000b901c44 */
[----:B------:R1:W-:Y:S04]  /*0e50*/  LDGSTS.E.BYPASS.128 [R22+0x16000], [R40.64+0x80] ;  /* 0x1600008028167fae */ /* 0x0003e8000b901c44 */
[----:B------:R1:W-:Y:S04]  /*0e60*/  LDGSTS.E.BYPASS.128 [R22+0x17000], [R42.64+0x80] ;  /* 0x170000802a167fae */ /* 0x0003e8000b901c44 */
[----:B------:R-:W0:Y:S04]  /*0e70*/  LDGDEPBAR ;  /* 0x00000000000079af */ /* 0x000e280000000000 */
[----:B------:R-:W-:Y:S06]  /*0e80*/  BAR.SYNC.DEFER_BLOCKING 0x0 ;  /* 0x0000000000007b1d */ /* 0x000fec0000010000 */
[----:B------:R-:W-:Y:S01]  /*0e90*/  @!PT LDS RZ, [RZ] ;  /* 0x00000000fffff984 */ /* 0x000fe20000000800 */
[----:B------:R-:W-:Y:S01]  /*0ea0*/  @!PT LDS RZ, [RZ] ;  /* 0x00000000fffff984 */ /* 0x000fe20000000800 */
[----:B------:R-:W-:Y:S01]  /*0eb0*/  @!PT LDS RZ, [RZ] ;  /* 0x00000000fffff984 */ /* 0x000fe20000000800 */
[----:B------:R3:W-:Y:S04]  /*0ec0*/  LDGSTS.E.BYPASS.128 [R22+0x8000], [R24.64+0x100] ;  /* 0x0800010018167fae */ /* 0x0007e8000b901c44 */
[----:B------:R1:W-:Y:S04]  /*0ed0*/  LDGSTS.E.BYPASS.128 [R22+0x9000], [R26.64+0x100] ;  /* 0x090001001a167fae */ /* 0x0003e8000b901c44 */
[----:B------:R4:W-:Y:S04]  /*0ee0*/  LDGSTS.E.BYPASS.128 [R22+0xa000], [R28.64+0x100] ;  /* 0x0a0001001c167fae */ /* 0x0009e8000b901c44 */
[----:B------:R1:W-:Y:S04]  /*0ef0*/  LDGSTS.E.BYPASS.128 [R22+0xb000], [R32.64+0x100] ;  /* 0x0b00010020167fae */ /* 0x0003e8000b901c44 */
[----:B------:R-:W0:Y:S04]  /*0f00*/  LDGDEPBAR ;  /* 0x00000000000079af */ /* 0x000e280000000000 */
[----:B------:R2:W-:Y:S04]  /*0f10*/  LDGSTS.E.BYPASS.128 [R22+0x18000], [R36.64+0x100] ;  /* 0x1800010024167fae */ /* 0x0005e8000b901c44 */
        /* <DEDUP_REMOVED lines=11> */
[----:B------:R2:W-:Y:S01]  /*0fd0*/  LDGSTS.E.BYPASS.128 [R22+0xf000], [R32.64+0x180] ;  /* 0x0f00018020167fae */ /* 0x0005e2000b901c44 */
[----:B---3--:R-:W-:Y:S01]  /*0fe0*/  IMAD.SHL.U32 R25, R8, 0x40, RZ ;  /* 0x0000004008197824 */ /* 0x008fe200078e00ff */
[----:B------:R-:W-:-:S02]  /*0ff0*/  IADD3 R8, R4, 0x1800, RZ ;  /* 0x0000180004087810 */ /* 0x000fc40007ffe0ff */
[----:B------:R-:W0:Y:S01]  /*1000*/  LDGDEPBAR ;  /* 0x00000000000079af */ /* 0x000e220000000000 */
[----:B-1----:R-:W-:Y:S02]  /*1010*/  LOP3.LUT R27, R150, R11, RZ, 0xfc, !PT ;  /* 0x0000000b961b7212 */ /* 0x002fe400078efcff */
[----:B------:R-:W-:Y:S01]  /*1020*/  LOP3.LUT R4, R15, 0x20, R10, 0xf8, !PT ;  /* 0x000000200f047812 */ /* 0x000fe200078ef80a */
[----:B------:R1:W-:Y:S01]  /*1030*/  LDGSTS.E.BYPASS.128 [R22+0x1c000], [R36.64+0x180] ;  /* 0x1c00018024167fae */ /* 0x0003e2000b901c44 */
[-C--:B----4-:R-:W-:Y:S01]  /*1040*/  LOP3.LUT R29, R25, R34.reuse, RZ, 0xfc, !PT ;  /* 0x00000022191d7212 */ /* 0x090fe200078efcff */
[----:B------:R-:W-:Y:S01]  /*1050*/  IMAD.SHL.U32 R27, R27, 0x2, RZ ;  /* 0x000000021b1b7824 */ /* 0x000fe200078e00ff */
[----:B------:R-:W-:Y:S01]  /*1060*/  LOP3.LUT R23, R4, R159, RZ, 0x3c, !PT ;  /* 0x0000009f04177212 */ /* 0x000fe200078e3cff */
[----:B------:R1:W-:Y:S01]  /*1070*/  LDGSTS.E.BYPASS.128 [R22+0x1d000], [R38.64+0x180] ;  /* 0x1d00018026167fae */ /* 0x0003e2000b901c44 */
[----:B--2---:R-:W-:Y:S01]  /*1080*/  LOP3.LUT R33, R59, R34, RZ, 0xfc, !PT ;  /* 0x000000223b217212 */ /* 0x004fe200078efcff */
[----:B------:R-:W-:Y:S01]  /*1090*/  IMAD.SHL.U32 R29, R29, 0x2, RZ ;  /* 0x000000021d1d7824 */ /* 0x000fe200078e00ff */
[C---:B------:R-:W-:Y:S01]  /*10a0*/  LOP3.LUT R28, R23.reuse, R150, RZ, 0xfc, !PT ;  /* 0x00000096171c7212 */ /* 0x040fe200078efcff */
[----:B------:R2:W-:Y:S01]  /*10b0*/  LDGSTS.E.BYPASS.128 [R22+0x1e000], [R40.64+0x180] ;  /* 0x1e00018028167fae */ /* 0x0005e2000b901c44 */
[----:B------:R-:W-:Y:S01]  /*10c0*/  LOP3.LUT R15, R23, R148, RZ, 0xfc, !PT ;  /* 0x00000094170f7212 */ /* 0x000fe200078efcff */
[----:B------:R-:W-:Y:S01]  /*10d0*/  IMAD.SHL.U32 R33, R33, 0x2, RZ ;  /* 0x0000000221217824 */ /* 0x000fe200078e00ff */
[----:B------:R-:W-:Y:S01]  /*10e0*/  LOP3.LUT R34, R23, R12, RZ, 0xfc, !PT ;  /* 0x0000000c17227212 */ /* 0x000fe200078efcff */
[----:B------:R2:W-:Y:S01]  /*10f0*/  LDGSTS.E.BYPASS.128 [R22+0x1f000], [R42.64+0x180] ;  /* 0x1f0001802a167fae */ /* 0x0005e2000b901c44 */
[----:B------:R-:W-:Y:S01]  /*1100*/  IMAD.SHL.U32 R28, R28, 0x2, RZ ;  /* 0x000000021c1c7824 */ /* 0x000fe200078e00ff */
[----:B------:R-:W-:Y:S01]  /*1110*/  LOP3.LUT R18, R8, R11, RZ, 0xfc, !PT ;  /* 0x0000000b08127212 */ /* 0x000fe200078efcff */
[----:B------:R-:W-:Y:S01]  /*1120*/  IMAD.SHL.U32 R15, R15, 0x2, RZ ;  /* 0x000000020f0f7824 */ /* 0x000fe200078e00ff */
[----:B------:R-:W0:Y:S01]  /*1130*/  LDGDEPBAR ;  /* 0x00000000000079af */ /* 0x000e220000000000 */
[----:B------:R-:W-:Y:S01]  /*1140*/  LOP3.LUT R11, R10, 0x18, RZ, 0xc0, !PT ;  /* 0x000000180a0b7812 */ /* 0x000fe200078ec0ff */
[----:B------:R-:W-:Y:S01]  /*1150*/  IMAD.SHL.U32 R34, R34, 0x2, RZ ;  /* 0x0000000222227824 */ /* 0x000fe200078e00ff */
[----:B------:R-:W-:Y:S01]  /*1160*/  LOP3.LUT R30, R23, R8, RZ, 0xfc, !PT ;  /* 0x00000008171e7212 */ /* 0x000fe200078efcff */
[----:B------:R-:W-:Y:S01]  /*1170*/  IMAD.SHL.U32 R18, R18, 0x2, RZ ;  /* 0x0000000212127824 */ /* 0x000fe200078e00ff */
[----:B------:R-:W-:-:S03]  /*1180*/  LOP3.LUT R152, R10, 0x20, R11, 0x2e, !PT ;  /* 0x000000200a987812 */ /* 0x000fc600078e2e0b */
[----:B------:R-:W-:Y:S01]  /*1190*/  IMAD.SHL.U32 R30, R30, 0x2, RZ ;  /* 0x000000021e1e7824 */ /* 0x000fe200078e00ff */
[----:B------:R-:W-:Y:S02]  /*11a0*/  LOP3.LUT R4, R152, 0x18, R5, 0x78, !PT ;  /* 0x0000001898047812 */ /* 0x000fe400078e7805 */
[-CC-:B------:R-:W-:Y:S02]  /*11b0*/  LOP3.LUT R24, R148, R152.reuse, R159.reuse, 0xf6, !PT ;  /* 0x0000009894187212 */ /* 0x180fe400078ef69f */
[C---:B------:R-:W-:Y:S02]  /*11c0*/  LOP3.LUT R26, R4.reuse, R25, RZ, 0xfc, !PT ;  /* 0x00000019041a7212 */ /* 0x040fe400078efcff */
[----:B------:R-:W-:Y:S01]  /*11d0*/  LOP3.LUT R14, R4, R57, RZ, 0xfc, !PT ;  /* 0x00000039040e7212 */ /* 0x000fe200078efcff */
[----:B------:R-:W-:Y:S01]  /*11e0*/  IMAD.SHL.U32 R24, R24, 0x2, RZ ;  /* 0x0000000218187824 */ /* 0x000fe200078e00ff */
[----:B------:R-:W-:Y:S01]  /*11f0*/  LOP3.LUT R59, R4, R59, RZ, 0xfc, !PT ;  /* 0x0000003b043b7212 */ /* 0x000fe200078efcff */
[----:B------:R-:W-:Y:S01]  /*1200*/  IMAD.SHL.U32 R26, R26, 0x2, RZ ;  /* 0x000000021a1a7824 */ /* 0x000fe200078e00ff */
[----:B------:R-:W-:Y:S01]  /*1210*/  LOP3.LUT R25, R4, R69, RZ, 0xfc, !PT ;  /* 0x0000004504197212 */ /* 0x000fe200078efcff */
[----:B------:R-:W-:Y:S01]  /*1220*/  IMAD.SHL.U32 R14, R14, 0x2, RZ ;  /* 0x000000020e0e7824 */ /* 0x000fe200078e00ff */
[-CC-:B------:R-:W-:Y:S01]  /*1230*/  LOP3.LUT R32, R150, R152.reuse, R159.reuse, 0xf6, !PT ;  /* 0x0000009896207212 */ /* 0x180fe200078ef69f */
[----:B------:R-:W-:Y:S01]  /*1240*/  IMAD.SHL.U32 R4, R59, 0x2, RZ ;  /* 0x000000023b047824 */ /* 0x000fe200078e00ff */
[----:B------:R-:W-:Y:S01]  /*1250*/  LOP3.LUT R23, R12, R152, R159, 0xf6, !PT ;  /* 0x000000980c177212 */ /* 0x000fe200078ef69f */
[----:B------:R-:W-:-:S04]  /*1260*/  DEPBAR.LE SB0, 0x6 ;  /* 0x000081800000791a */ /* 0x000fc80000000000 */
[----:B------:R-:W-:Y:S01]  /*1270*/  BAR.SYNC.DEFER_BLOCKING 0x0 ;  /* 0x0000000000007b1d */ /* 0x000fe20000010000 */
[----:B------:R-:W-:Y:S01]  /*1280*/  IMAD.SHL.U32 R25, R25, 0x2, RZ ;  /* 0x0000000219197824 */ /* 0x000fe200078e00ff */
[----:B------:R-:W-:Y:S01]  /*1290*/  LOP3.LUT R11, R8, R152, R159, 0xf6, !PT ;  /* 0x00000098080b7212 */ /* 0x000fe200078ef69f */
[----:B------:R-:W-:Y:S02]  /*12a0*/  IMAD.SHL.U32 R32, R32, 0x2, RZ ;  /* 0x0000000220207824 */ /* 0x000fe400078e00ff */
[----:B------:R-:W-:Y:S02]  /*12b0*/  IMAD.SHL.U32 R23, R23, 0x2, RZ ;  /* 0x0000000217177824 */ /* 0x000fe400078e00ff */
[----:B------:R-:W-:Y:S01]  /*12c0*/  IMAD.SHL.U32 R11, R11, 0x2, RZ ;  /* 0x000000020b0b7824 */ /* 0x000fe200078e00ff */
[----:B-1----:R-:W-:Y:S04]  /*12d0*/  LDSM.16.M88.4 R36, [R27] ;  /* 0x000000001b24783b */ /* 0x002fe80000000200 */
[----:B------:R-:W1:Y:S04]  /*12e0*/  LDSM.16.M88.4 R136, [R29+0x10000] ;  /* 0x010000001d88783b */ /* 0x000e680000000200 */
[----:B------:R-:W3:Y:S04]  /*12f0*/  LDSM.16.M88.4 R120, [R17+0x10000] ;  /* 0x010000001178783b */ /* 0x000ee80000000200 */
[----:B------:R-:W4:Y:S04]  /*1300*/  LDSM.16.M88.4 R88, [R33+0x10000] ;  /* 0x010000002158783b */ /* 0x000f280000000200 */
[----:B------:R-:W4:Y:S04]  /*1310*/  LDSM.16.M88.4 R76, [R21+0x10000] ;  /* 0x01000000154c783b */ /* 0x000f280000000200 */
[----:B--2---:R-:W2:Y:S04]  /*1320*/  LDSM.16.M88.4 R40, [R20] ;  /* 0x000000001428783b */ /* 0x004ea80000000200 */
[----:B------:R-:W2:Y:S04]  /*1330*/  LDSM.16.M88.4 R52, [R28] ;  /* 0x000000001c34783b */ /* 0x000ea80000000200 */
[----:B------:R-:W2:Y:S04]  /*1340*/  LDSM.16.M88.4 R48, [R15] ;  /* 0x000000000f30783b */ /* 0x000ea80000000200 */
[----:B------:R-:W2:Y:S04]  /*1350*/  LDSM.16.M88.4 R44, [R19] ;  /* 0x00000000132c783b */ /* 0x000ea80000000200 */
[----:B------:R-:W-:Y:S04]  /*1360*/  LDSM.16.M88.4 R84, [R18] ;  /* 0x000000001254783b */ /* 0x000fe80000000200 */
[----:B------:R-:W-:Y:S01]  /*1370*/  LDSM.16.M88.4 R144, [R26+0x10000] ;  /* 0x010000001a90783b */ /* 0x000fe20000000200 */
[C---:B-1----:R-:W-:Y:S03]  /*1380*/  HMMA.16816.F32.BF16 R112, R36.reuse, R136, RZ ;  /* 0x000000882470723c */ /* 0x042fe600000418ff */
[----:B------:R-:W-:Y:S04]  /*1390*/  LDSM.16.M88.4 R132, [R14+0x10000] ;  /* 0x010000000e84783b */ /* 0x000fe80000000200 */
[----:B------:R-:W-:Y:S01]  /*13a0*/  LDSM.16.M88.4 R100, [R4+0x10000] ;  /* 0x010000000464783b */ /* 0x000fe20000000200 */
[C---:B---3--:R-:W-:Y:S03]  /*13b0*/  HMMA.16816.F32.BF16 R104, R36.reuse, R120, RZ ;  /* 0x000000782468723c */ /* 0x048fe600000418ff */
[----:B------:R-:W-:Y:S04]  /*13c0*/  LDSM.16.M88.4 R56, [R25+0x10000] ;  /* 0x010000001938783b */ /* 0x000fe80000000200 */
[----:B------:R-:W-:Y:S01]  /*13d0*/  LDSM.16.M88.4 R68, [R32] ;  /* 0x000000002044783b */ /* 0x000fe20000000200 */
[C---:B----4-:R-:W-:Y:S03]  /*13e0*/  HMMA.16816.F32.BF16 R108, R36.reuse, R88, RZ ;  /* 0x00000058246c723c */ /* 0x050fe600000418ff */
[----:B------:R-:W-:Y:S05]  /*13f0*/  LDSM.16.M88.4 R92, [R30] ;  /* 0x000000001e5c783b */ /* 0x000fea0000000200 */
[----:B------:R-:W-:Y:S08]  /*1400*/  HMMA.16816.F32.BF16 R36, R36, R76, RZ ;  /* 0x0000004c2424723c */ /* 0x000ff000000418ff */
[C---:B--2---:R-:W-:Y:S08]  /*1410*/  HMMA.16816.F32.BF16 R72, R40.reuse, R136, RZ ;  /* 0x000000882848723c */ /* 0x044ff000000418ff */
[C---:B------:R-:W-:Y:S08]  /*1420*/  HMMA.16816.F32.BF16 R80, R40.reuse, R120, RZ ;  /* 0x000000782850723c */ /* 0x040ff000000418ff */
[C---:B------:R-:W-:Y:S08]  /*1430*/  HMMA.16816.F32.BF16 R60, R40.reuse, R88, RZ ;  /* 0x00000058283c723c */ /* 0x040ff000000418ff */
[----:B------:R-:W-:Y:S08]  /*1440*/  HMMA.16816.F32.BF16 R40, R40, R76, RZ ;  /* 0x0000004c2828723c */ /* 0x000ff000000418ff */
[C---:B------:R-:W-:Y:S08]  /*1450*/  HMMA.16816.F32.BF16 R112, R52.reuse, R138, R112 ;  /* 0x0000008a3470723c */ /* 0x040ff00000041870 */
[C---:B------:R-:W-:Y:S08]  /*1460*/  HMMA.16816.F32.BF16 R104, R52.reuse, R122, R104 ;  /* 0x0000007a3468723c */ /* 0x040ff00000041868 */
[C---:B------:R-:W-:Y:S08]  /*1470*/  HMMA.16816.F32.BF16 R108, R52.reuse, R90, R108 ;  /* 0x0000005a346c723c */ /* 0x040ff0000004186c */
[----:B------:R-:W-:Y:S01]  /*1480*/  HMMA.16816.F32.BF16 R52, R52, R78, R36 ;  /* 0x0000004e3434723c */ /* 0x000fe20000041824 */
[----:B------:R-:W1:Y:S07]  /*1490*/  LDSM.16.M88.4 R36, [R34] ;  /* 0x000000002224783b */ /* 0x000e6e0000000200 */
[C---:B------:R-:W-:Y:S08]  /*14a0*/  HMMA.16816.F32.BF16 R72, R48.reuse, R138, R72 ;  /* 0x0000008a3048723c */ /* 0x040ff00000041848 */
[C---:B------:R-:W-:Y:S08]  /*14b0*/  HMMA.16816.F32.BF16 R80, R48.reuse, R122, R80 ;  /* 0x0000007a3050723c */ /* 0x040ff00000041850 */
[----:B------:R-:W-:Y:S08]  /*14c0*/  HMMA.16816.F32.BF16 R60, R48, R90, R60 ;  /* 0x0000005a303c723c */ /* 0x000ff0000004183c */
[C---:B------:R-:W-:Y:S08]  /*14d0*/  HMMA.16816.F32.BF16 R64, R44.reuse, R136, RZ ;  /* 0x000000882c40723c */ /* 0x040ff000000418ff */
[C---:B------:R-:W-:Y:S08]  /*14e0*/  HMMA.16816.F32.BF16 R96, R44.reuse, R120, RZ ;  /* 0x000000782c60723c */ /* 0x040ff000000418ff */
[----:B------:R-:W-:Y:S08]  /*14f0*/  HMMA.16816.F32.BF16 R116, R44, R88, RZ ;  /* 0x000000582c74723c */ /* 0x000ff000000418ff */
[----:B------:R-:W-:Y:S01]  /*1500*/  HMMA.16816.F32.BF16 R48, R48, R78, R40 ;  /* 0x0000004e3030723c */ /* 0x000fe20000041828 */
[----:B------:R-:W2:Y:S07]  /*1510*/  LDSM.16.M88.4 R40, [R24] ;  /* 0x000000001828783b */ /* 0x000eae0000000200 */
[----:B------:R-:W-:Y:S08]  /*1520*/  HMMA.16816.F32.BF16 R44, R44, R76, RZ ;  /* 0x0000004c2c2c723c */ /* 0x000ff000000418ff */
[C---:B-1----:R-:W-:Y:S08]  /*1530*/  HMMA.16816.F32.BF16 R64, R36.reuse, R138, R64 ;  /* 0x0000008a2440723c */ /* 0x042ff00000041840 */
[C---:B------:R-:W-:Y:S08]  /*1540*/  HMMA.16816.F32.BF16 R96, R36.reuse, R122, R96 ;  /* 0x0000007a2460723c */ /* 0x040ff00000041860 */
[C---:B------:R-:W-:Y:S08]  /*1550*/  HMMA.16816.F32.BF16 R116, R36.reuse, R90, R116 ;  /* 0x0000005a2474723c */ /* 0x040ff00000041874 */
[----:B------:R-:W-:Y:S01]  /*1560*/  HMMA.16816.F32.BF16 R44, R36, R78, R44 ;  /* 0x0000004e242c723c */ /* 0x000fe2000004182c */
[----:B------:R-:W1:Y:S07]  /*1570*/  LDSM.16.M88.4 R36, [R23] ;  /* 0x000000001724783b */ /* 0x000e6e0000000200 */
[C---:B------:R-:W-:Y:S08]  /*1580*/  HMMA.16816.F32.BF16 R124, R84.reuse, R88, RZ ;  /* 0x00000058547c723c */ /* 0x040ff000000418ff */
[C---:B------:R-:W-:Y:S08]  /*1590*/  HMMA.16816.F32.BF16 R140, R84.reuse, R136, RZ ;  /* 0x00000088548c723c */ /* 0x040ff000000418ff */
[C---:B------:R-:W-:Y:S08]  /*15a0*/  HMMA.16816.F32.BF16 R128, R84.reuse, R120, RZ ;  /* 0x000000785480723c */ /* 0x040ff000000418ff */
[----:B------:R-:W-:Y:S08]  /*15b0*/  HMMA.16816.F32.BF16 R84, R84, R76, RZ ;  /* 0x0000004c5454723c */ /* 0x000ff000000418ff */
[C---:B--2---:R-:W-:Y:S08]  /*15c0*/  HMMA.16816.F32.BF16 R72, R40.reuse, R144, R72 ;  /* 0x000000902848723c */ /* 0x044ff00000041848 */
[C---:B------:R-:W-:Y:S08]  /*15d0*/  HMMA.16816.F32.BF16 R80, R40.reuse, R132, R80 ;  /* 0x000000842850723c */ /* 0x040ff00000041850 */
[C---:B------:R-:W-:Y:S08]  /*15e0*/  HMMA.16816.F32.BF16 R60, R40.reuse, R100, R60 ;  /* 0x00000064283c723c */ /* 0x040ff0000004183c */
[----:B------:R-:W-:Y:S07]  /*15f0*/  HMMA.16816.F32.BF16 R48, R40, R56, R48 ;  /* 0x000000382830723c */ /* 0x000fee0000041830 */
[----:B------:R-:W-:Y:S01]  /*1600*/  LOP3.LUT R42, R159, 0x30, R10, 0xf8, !PT ;  /* 0x000000309f2a7812 */ /* 0x000fe200078ef80a */
[----:B------:R-:W-:Y:S01]  /*1610*/  HMMA.16816.F32.BF16 R112, R68, R144, R112 ;  /* 0x000000904470723c */ /* 0x000fe20000041870 */
[----:B------:R-:W-:-:S02]  /*1620*/  LOP3.LUT R40, R5, 0x7, RZ, 0xc0, !PT ;  /* 0x0000000705287812 */ /* 0x000fc400078ec0ff */
[----:B------:R-:W-:Y:S01]  /*1630*/  LOP3.LUT R161, R42, 0x30, R161, 0x1e, !PT ;  /* 0x000000302aa17812 */ /* 0x000fe200078e1ea1 */
[----:B------:R-:W-:-:S03]  /*1640*/  IMAD.WIDE R42, R157, 0x2, RZ ;  /* 0x000000029d2a7825 */ /* 0x000fc600078e02ff */
[C---:B------:R-:W-:Y:S01]  /*1650*/  LOP3.LUT R150, R161.reuse, R150, RZ, 0xfc, !PT ;  /* 0x00000096a1967212 */ /* 0x040fe200078efcff */
[C---:B------:R-:W-:Y:S01]  /*1660*/  HMMA.16816.F32.BF16 R104, R68.reuse, R132, R104 ;  /* 0x000000844468723c */ /* 0x040fe20000041868 */
[----:B------:R-:W-:Y:S01]  /*1670*/  IMAD.WIDE.U32 R40, R40, 0x10, RZ ;  /* 0x0000001028287825 */ /* 0x000fe200078e00ff */
[C---:B------:R-:W-:Y:S02]  /*1680*/  LOP3.LUT R148, R161.reuse, R148, RZ, 0xfc, !PT ;  /* 0x00000094a1947212 */ /* 0x040fe400078efcff */
[----:B------:R-:W-:Y:S02]  /*1690*/  LOP3.LUT R8, R161, R8, RZ, 0xfc, !PT ;  /* 0x00000008a1087212 */ /* 0x000fe400078efcff */
[----:B------:R-:W-:Y:S02]  /*16a0*/  LOP3.LUT R156, R40, R42, RZ, 0xfc, !PT ;  /* 0x0000002a289c7212 */ /* 0x000fe400078efcff */
[----:B------:R-:W-:Y:S01]  /*16b0*/  HMMA.16816.F32.BF16 R108, R68, R100, R108 ;  /* 0x00000064446c723c */ /* 0x000fe2000004186c */
[----:B------:R-:W-:Y:S01]  /*16c0*/  IMAD.SHL.U32 R8, R8, 0x2, RZ ;  /* 0x0000000208087824 */ /* 0x000fe200078e00ff */
[----:B------:R-:W-:-:S06]  /*16d0*/  IADD3 R156, P0, R156, c[0x0][0x168], RZ ;  /* 0x00005a009c9c7a10 */ /* 0x000fcc0007f1e0ff */
[----:B------:R-:W-:Y:S07]  /*16e0*/  HMMA.16816.F32.BF16 R52, R68, R56, R52 ;  /* 0x000000384434723c */ /* 0x000fee0000041834 */
[----:B------:R-:W-:Y:S01]  /*16f0*/  IMAD.WIDE R68, R155, 0x2, RZ ;  /* 0x000000029b447825 */ /* 0x000fe200078e02ff */
[----:B------:R-:W-:Y:S03]  /*1700*/  HMMA.16816.F32.BF16 R88, R92, R90, R124 ;  /* 0x0000005a5c58723c */ /* 0x000fe6000004187c */
[----:B------:R-:W-:Y:S01]  /*1710*/  IMAD.WIDE R70, R153, 0x2, RZ ;  /* 0x0000000299467825 */ /* 0x000fe200078e02ff */
[----:B------:R-:W-:-:S03]  /*1720*/  LOP3.LUT R154, R40, R68, RZ, 0xfc, !PT ;  /* 0x00000044289a7212 */ /* 0x000fc600078efcff */
[C---:B------:R-:W-:Y:S01]  /*1730*/  LOP3.LUT R125, R41.reuse, R43, RZ, 0xfc, !PT ;  /* 0x0000002b297d7212 */ /* 0x040fe200078efcff */
[C---:B------:R-:W-:Y:S01]  /*1740*/  HMMA.16816.F32.BF16 R76, R92.reuse, R78, R84 ;  /* 0x0000004e5c4c723c */ /* 0x040fe20000041854 */
[----:B------:R-:W-:Y:S01]  /*1750*/  LOP3.LUT R124, R41, R69, RZ, 0xfc, !PT ;  /* 0x00000045297c7212 */ /* 0x000fe200078efcff */
[----:B------:R-:W-:Y:S01]  /*1760*/  IMAD.WIDE R42, R151, 0x2, RZ ;  /* 0x00000002972a7825 */ /* 0x000fe200078e02ff */
[----:B------:R-:W-:Y:S02]  /*1770*/  IADD3.X R157, R125, c[0x0][0x16c], RZ, P0, !PT ;  /* 0x00005b007d9d7a10 */ /* 0x000fe400007fe4ff */
[----:B------:R-:W-:Y:S01]  /*1780*/  IADD3 R154, P0, R154, c[0x0][0x160], RZ ;  /* 0x000058009a9a7a10 */ /* 0x000fe20007f1e0ff */
[----:B------:R-:W-:Y:S01]  /*1790*/  IMAD.WIDE R68, R149, 0x2, RZ ;  /* 0x0000000295447825 */ /* 0x000fe200078e02ff */
[----:B------:R-:W-:Y:S01]  /*17a0*/  LOP3.LUT R84, R161, R12, RZ, 0xfc, !PT ;  /* 0x0000000ca1547212 */ /* 0x000fe200078efcff */
[----:B------:R-:W-:Y:S01]  /*17b0*/  HMMA.16816.F32.BF16 R136, R92, R138, R140 ;  /* 0x0000008a5c88723c */ /* 0x000fe2000004188c */
[C---:B------:R-:W-:Y:S01]  /*17c0*/  LOP3.LUT R152, R40.reuse, R42, RZ, 0xfc, !PT ;  /* 0x0000002a28987212 */ /* 0x040fe200078efcff */
[----:B------:R-:W-:Y:S01]  /*17d0*/  IMAD.WIDE R12, R13, 0x2, RZ ;  /* 0x000000020d0c7825 */ /* 0x000fe200078e02ff */
[----:B------:R-:W-:-:S02]  /*17e0*/  LOP3.LUT R151, R40, R68, RZ, 0xfc, !PT ;  /* 0x0000004428977212 */ /* 0x000fc400078efcff */
[----:B------:R-:W-:Y:S01]  /*17f0*/  LOP3.LUT R86, R41, R69, RZ, 0xfc, !PT ;  /* 0x0000004529567212 */ /* 0x000fe200078efcff */
[----:B------:R-:W-:Y:S01]  /*1800*/  IMAD.WIDE R68, R35, 0x2, RZ ;  /* 0x0000000223447825 */ /* 0x000fe200078e02ff */
[----:B------:R-:W-:Y:S01]  /*1810*/  LOP3.LUT R149, R40, R70, RZ, 0xfc, !PT ;  /* 0x0000004628957212 */ /* 0x000fe200078efcff */
[----:B------:R-:W-:Y:S01]  /*1820*/  HMMA.16816.F32.BF16 R120, R92, R122, R128 ;  /* 0x0000007a5c78723c */ /* 0x000fe20000041880 */
[----:B------:R-:W-:Y:S01]  /*1830*/  LOP3.LUT R87, R41, R43, RZ, 0xfc, !PT ;  /* 0x0000002b29577212 */ /* 0x000fe200078efcff */
[----:B------:R-:W-:Y:S01]  /*1840*/  IMAD.WIDE R42, R31, 0x2, RZ ;  /* 0x000000021f2a7825 */ /* 0x000fe200078e02ff */
[C---:B------:R-:W-:Y:S01]  /*1850*/  LOP3.LUT R35, R41.reuse, R13, RZ, 0xfc, !PT ;  /* 0x0000000d29237212 */ /* 0x040fe200078efcff */
[----:B------:R-:W2:Y:S01]  /*1860*/  LDSM.16.M88.4 R92, [R11] ;  /* 0x000000000b5c783b */ /* 0x000ea20000000200 */
[----:B------:R-:W-:Y:S01]  /*1870*/  LOP3.LUT R85, R41, R71, RZ, 0xfc, !PT ;  /* 0x0000004729557212 */ /* 0x000fe200078efcff */
[----:B------:R-:W-:Y:S01]  /*1880*/  IMAD.SHL.U32 R13, R150, 0x2, RZ ;  /* 0x00000002960d7824 */ /* 0x000fe200078e00ff */
[----:B------:R-:W-:Y:S01]  /*1890*/  LOP3.LUT R158, R40, R12, RZ, 0xfc, !PT ;  /* 0x0000000c289e7212 */ /* 0x000fe200078efcff */
[----:B------:R-:W-:Y:S01]  /*18a0*/  IMAD.SHL.U32 R31, R148, 0x2, RZ ;  /* 0x00000002941f7824 */ /* 0x000fe200078e00ff */
[----:B------:R-:W-:Y:S01]  /*18b0*/  IADD3 R152, P1, R152, c[0x0][0x160], RZ ;  /* 0x0000580098987a10 */ /* 0x000fe20007f3e0ff */
[----:B------:R-:W-:Y:S01]  /*18c0*/  IMAD.SHL.U32 R12, R84, 0x2, RZ ;  /* 0x00000002540c7824 */ /* 0x000fe200078e00ff */
[----:B------:R-:W-:Y:S01]  /*18d0*/  IADD3 R150, P2, R151, c[0x0][0x160], RZ ;  /* 0x0000580097967a10 */ /* 0x000fe20007f5e0ff */
[----:B-1----:R-:W-:Y:S01]  /*18e0*/  HMMA.16816.F32.BF16 R64, R36, R144, R64 ;  /* 0x000000902440723c */ /* 0x002fe20000041840 */
[----:B------:R-:W-:-:S02]  /*18f0*/  IADD3 R148, P3, R149, c[0x0][0x160], RZ ;  /* 0x0000580095947a10 */ /* 0x000fc40007f7e0ff */
[C---:B------:R-:W-:Y:S02]  /*1900*/  LOP3.LUT R162, R40.reuse, R42, RZ, 0xfc, !PT ;  /* 0x0000002a28a27212 */ /* 0x040fe400078efcff */
[C---:B------:R-:W-:Y:S02]  /*1910*/  LOP3.LUT R127, R41.reuse, R43, RZ, 0xfc, !PT ;  /* 0x0000002b297f7212 */ /* 0x040fe400078efcff */
[----:B------:R-:W-:Y:S01]  /*1920*/  LOP3.LUT R160, R40, R68, RZ, 0xfc, !PT ;  /* 0x0000004428a07212 */ /* 0x000fe200078efcff */
[----:B------:R-:W-:Y:S01]  /*1930*/  HMMA.16816.F32.BF16 R96, R36, R132, R96 ;  /* 0x000000842460723c */ /* 0x000fe20000041860 */
[----:B------:R-:W-:Y:S02]  /*1940*/  LOP3.LUT R126, R41, R69, RZ, 0xfc, !PT ;  /* 0x00000045297e7212 */ /* 0x000fe400078efcff */
[----:B------:R-:W-:Y:S01]  /*1950*/  IADD3.X R153, R87, c[0x0][0x164], RZ, P1, !PT ;  /* 0x0000590057997a10 */ /* 0x000fe20000ffe4ff */
[----:B------:R-:W1:Y:S01]  /*1960*/  LDSM.16.M88.4 R68, [R13] ;  /* 0x000000000d44783b */ /* 0x000e620000000200 */
[----:B------:R-:W-:-:S02]  /*1970*/  IADD3.X R151, R86, c[0x0][0x164], RZ, P2, !PT ;  /* 0x0000590056977a10 */ /* 0x000fc400017fe4ff */
[----:B------:R-:W-:Y:S01]  /*1980*/  IADD3.X R149, R85, c[0x0][0x164], RZ, P3, !PT ;  /* 0x0000590055957a10 */ /* 0x000fe20001ffe4ff */
[C---:B------:R-:W-:Y:S01]  /*1990*/  HMMA.16816.F32.BF16 R116, R36.reuse, R100, R116 ;  /* 0x000000642474723c */ /* 0x040fe20000041874 */
[----:B------:R-:W3:Y:S01]  /*19a0*/  LDSM.16.M88.4 R40, [R31] ;  /* 0x000000001f28783b */ /* 0x000ee20000000200 */
[----:B------:R-:W-:Y:S02]  /*19b0*/  IADD3 R158, P2, R158, c[0x0][0x168], RZ ;  /* 0x00005a009e9e7a10 */ /* 0x000fe40007f5e0ff */
[----:B------:R-:W-:Y:S01]  /*19c0*/  IADD3.X R155, R124, c[0x0][0x164], RZ, P0, !PT ;  /* 0x000059007c9b7a10 */ /* 0x000fe200007fe4ff */
[----:B------:R-:W-:Y:S01]  /*19d0*/  LDSM.16.M88.4 R84, [R8] ;  /* 0x000000000854783b */ /* 0x000fe20000000200 */
[----:B------:R-:W-:Y:S02]  /*19e0*/  IADD3 R160, P1, R160, c[0x0][0x168], RZ ;  /* 0x00005a00a0a07a10 */ /* 0x000fe40007f3e0ff */
[----:B------:R-:W-:Y:S01]  /*19f0*/  HMMA.16816.F32.BF16 R44, R36, R56, R44 ;  /* 0x00000038242c723c */ /* 0x000fe2000004182c */
[----:B------:R-:W4:Y:S01]  /*1a00*/  LDSM.16.M88.4 R36, [R12] ;  /* 0x000000000c24783b */ /* 0x000f220000000200 */
[----:B------:R-:W-:-:S02]  /*1a10*/  IADD3 R162, P0, R162, c[0x0][0x168], RZ ;  /* 0x00005a00a2a27a10 */ /* 0x000fc40007f1e0ff */
[----:B------:R-:W-:Y:S01]  /*1a20*/  IADD3.X R159, R35, c[0x0][0x16c], RZ, P2, !PT ;  /* 0x00005b00239f7a10 */ /* 0x000fe200017fe4ff */
[----:B------:R-:W-:Y:S01]  /*1a30*/  BAR.SYNC.DEFER_BLOCKING 0x0 ;  /* 0x0000000000007b1d */ /* 0x000fe20000010000 */
[----:B------:R-:W-:Y:S02]  /*1a40*/  IADD3.X R161, R126, c[0x0][0x16c], RZ, P1, !PT ;  /* 0x00005b007ea17a10 */ /* 0x000fe40000ffe4ff */
[----:B------:R-:W-:Y:S01]  /*1a50*/  IADD3.X R163, R127, c[0x0][0x16c], RZ, P0, !PT ;  /* 0x00005b007fa37a10 */ /* 0x000fe200007fe4ff */
[C---:B--2---:R-:W-:Y:S08]  /*1a60*/  HMMA.16816.F32.BF16 R88, R92.reuse, R100, R88 ;  /* 0x000000645c58723c */ /* 0x044ff00000041858 */
[C---:B------:R-:W-:Y:S08]  /*1a70*/  HMMA.16816.F32.BF16 R136, R92.reuse, R144, R136 ;  /* 0x000000905c88723c */ /* 0x040ff00000041888 */
[C---:B------:R-:W-:Y:S01]  /*1a80*/  HMMA.16816.F32.BF16 R120, R92.reuse, R132, R120 ;  /* 0x000000845c78723c */ /* 0x040fe20000041878 */
[----:B------:R-:W-:Y:S01]  /*1a90*/  @!PT LDS RZ, [RZ] ;  /* 0x00000000fffff984 */ /* 0x000fe20000000800 */
[----:B------:R-:W-:Y:S01]  /*1aa0*/  @!PT LDS RZ, [RZ] ;  /* 0x00000000fffff984 */ /* 0x000fe20000000800 */
[----:B------:R-:W-:Y:S01]  /*1ab0*/  @!PT LDS RZ, [RZ] ;  /* 0x00000000fffff984 */ /* 0x000fe20000000800 */
[----:B------:R2:W-:Y:S04]  /*1ac0*/  LDGSTS.E.BYPASS.128 [R22], [R148.64+0x200] ;  /* 0x0000020094167fae */ /* 0x0005e8000b901c44 */
[----:B------:R2:W-:Y:S03]  /*1ad0*/  LDGSTS.E.BYPASS.128 [R22+0x1000], [R150.64+0x200] ;  /* 0x0100020096167fae */ /* 0x0005e6000b901c44 */
[----:B------:R-:W-:Y:S01]  /*1ae0*/  HMMA.16816.F32.BF16 R76, R92, R56, R76 ;  /* 0x000000385c4c723c */ /* 0x000fe2000004184c */
[----:B------:R2:W-:Y:S04]  /*1af0*/  LDGSTS.E.BYPASS.128 [R22+0x2000], [R152.64+0x200] ;  /* 0x0200020098167fae */ /* 0x0005e8000b901c44 */
[----:B------:R2:W-:Y:S03]  /*1b00*/  LDGSTS.E.BYPASS.128 [R22+0x3000], [R154.64+0x200] ;  /* 0x030002009a167fae */ /* 0x0005e6000b901c44 */
[C---:B-1----:R-:W-:Y:S01]  /*1b10*/  HMMA.16816.F32.BF16 R112, R68.reuse, R146, R112 ;  /* 0x000000924470723c */ /* 0x042fe20000041870 */
[----:B------:R-:W0:Y:S04]  /*1b20*/  LDGDEPBAR ;  /* 0x00000000000079af */ /* 0x000e280000000000 */
[----:B------:R2:W-:Y:S03]  /*1b30*/  LDGSTS.E.BYPASS.128 [R22+0x10000], [R156.64+0x200] ;  /* 0x100002009c167fae */ /* 0x0005e6000b901c44 */
[C---:B------:R-:W-:Y:S01]  /*1b40*/  HMMA.16816.F32.BF16 R104, R68.reuse, R134, R104 ;  /* 0x000000864468723c */ /* 0x040fe20000041868 */
[----:B------:R2:W-:Y:S04]  /*1b50*/  LDGSTS.E.BYPASS.128 [R22+0x11000], [R158.64+0x200] ;  /* 0x110002009e167fae */ /* 0x0005e8000b901c44 */
[----:B------:R2:W-:Y:S03]  /*1b60*/  LDGSTS.E.BYPASS.128 [R22+0x12000], [R160.64+0x200] ;  /* 0x12000200a0167fae */ /* 0x0005e6000b901c44 */
[C---:B------:R-:W-:Y:S01]  /*1b70*/  HMMA.16816.F32.BF16 R108, R68.reuse, R102, R108 ;  /* 0x00000066446c723c */ /* 0x040fe2000004186c */
[----:B------:R2:W-:Y:S04]  /*1b80*/  LDGSTS.E.BYPASS.128 [R22+0x13000], [R162.64+0x200] ;  /* 0x13000200a2167fae */ /* 0x0005e8000b901c44 */
[----:B------:R-:W0:Y:S03]  /*1b90*/  LDGDEPBAR ;  /* 0x00000000000079af */ /* 0x000e260000000000 */
[----:B------:R-:W-:Y:S08]  /*1ba0*/  HMMA.16816.F32.BF16 R52, R68, R58, R52 ;  /* 0x0000003a4434723c */ /* 0x000ff00000041834 */
[C---:B---3--:R-:W-:Y:S08]  /*1bb0*/  HMMA.16816.F32.BF16 R72, R40.reuse, R146, R72 ;  /* 0x000000922848723c */ /* 0x048ff00000041848 */
[----:B------:R-:W-:Y:S01]  /*1bc0*/  HMMA.16816.F32.BF16 R80, R40, R134, R80 ;  /* 0x000000862850723c */ /* 0x000fe20000041850 */
[----:B------:R-:W-:-:S04]  /*1bd0*/  DEPBAR.LE SB0, 0x6 ;  /* 0x000081800000791a */ /* 0x000fc80000000000 */
[----:B------:R-:W-:Y:S03]  /*1be0*/  BAR.SYNC.DEFER_BLOCKING 0x0 ;  /* 0x0000000000007b1d */ /* 0x000fe60000010000 */
[C---:B------:R-:W-:Y:S08]  /*1bf0*/  HMMA.16816.F32.BF16 R60, R40.reuse, R102, R60 ;  /* 0x00000066283c723c */ /* 0x040ff0000004183c */
[----:B------:R-:W-:Y:S08]  /*1c00*/  HMMA.16816.F32.BF16 R48, R40, R58, R48 ;  /* 0x0000003a2830723c */ /* 0x000ff00000041830 */
[C---:B----4-:R-:W-:Y:S01]  /*1c10*/  HMMA.16816.F32.BF16 R64, R36.reuse, R146, R64 ;  /* 0x000000922440723c */ /* 0x050fe20000041840 */
[----:B------:R-:W-:Y:S07]  /*1c20*/  LDSM.16.M88.4 R40, [R27+0x4000] ;  /* 0x004000001b28783b */ /* 0x000fee0000000200 */
[C---:B------:R-:W-:Y:S01]  /*1c30*/  HMMA.16816.F32.BF16 R96, R36.reuse, R134, R96 ;  /* 0x000000862460723c */ /* 0x040fe20000041860 */
[----:B------:R-:W1:Y:S04]  /*1c40*/  LDSM.16.M88.4 R128, [R29+0x14000] ;  /* 0x014000001d80783b */ /* 0x000e680000000200 */
[----:B------:R-:W3:Y:S03]  /*1c50*/  LDSM.16.M88.4 R92, [R17+0x14000] ;  /* 0x01400000115c783b */ /* 0x000ee60000000200 */
[C---:B------:R-:W-:Y:S01]  /*1c60*/  HMMA.16816.F32.BF16 R116, R36.reuse, R102, R116 ;  /* 0x000000662474723c */ /* 0x040fe20000041874 */
[----:B------:R-:W4:Y:S04]  /*1c70*/  LDSM.16.M88.4 R124, [R33+0x14000] ;  /* 0x01400000217c783b */ /* 0x000f280000000200 */
[----:B------:R-:W2:Y:S03]  /*1c80*/  LDSM.16.M88.4 R68, [R21+0x14000] ;  /* 0x014000001544783b */ /* 0x000ea60000000200 */
[----:B------:R-:W-:Y:S01]  /*1c90*/  HMMA.16816.F32.BF16 R44, R36, R58, R44 ;  /* 0x0000003a242c723c */ /* 0x000fe2000004182c */
[----:B------:R-:W2:Y:S04]  /*1ca0*/  LDSM.16.M88.4 R36, [R20+0x4000] ;  /* 0x004000001424783b */ /* 0x000ea80000000200 */
[----:B------:R-:W-:Y:S03]  /*1cb0*/  LDSM.16.M88.4 R140, [R26+0x14000] ;  /* 0x014000001a8c783b */ /* 0x000fe60000000200 */
[C---:B------:R-:W-:Y:S01]  /*1cc0*/  HMMA.16816.F32.BF16 R88, R84.reuse, R102, R88 ;  /* 0x000000665458723c */ /* 0x040fe20000041858 */
[----:B------:R-:W2:Y:S07]  /*1cd0*/  LDSM.16.M88.4 R100, [R19+0x4000] ;  /* 0x004000001364783b */ /* 0x000eae0000000200 */
[C---:B------:R-:W-:Y:S01]  /*1ce0*/  HMMA.16816.F32.BF16 R144, R84.reuse, R146, R136 ;  /* 0x000000925490723c */ /* 0x040fe20000041888 */
[----:B------:R-:W-:Y:S07]  /*1cf0*/  LDSM.16.M88.4 R136, [R14+0x14000] ;  /* 0x014000000e88783b */ /* 0x000fee0000000200 */
[----:B------:R-:W-:Y:S01]  /*1d00*/  HMMA.16816.F32.BF16 R132, R84, R134, R120 ;  /* 0x000000865484723c */ /* 0x000fe20000041878 */
[----:B------:R-:W-:Y:S07]  /*1d10*/  LDSM.16.M88.4 R120, [R30+0x4000] ;  /* 0x004000001e78783b */ /* 0x000fee0000000200 */
[C---:B-1----:R-:W-:Y:S08]  /*1d20*/  HMMA.16816.F32.BF16 R112, R40.reuse, R128, R112 ;  /* 0x000000802870723c */ /* 0x042ff00000041870 */
[C---:B---3--:R-:W-:Y:S08]  /*1d30*/  HMMA.16816.F32.BF16 R104, R40.reuse, R92, R104 ;  /* 0x0000005c2868723c */ /* 0x048ff00000041868 */
[C---:B----4-:R-:W-:Y:S08]  /*1d40*/  HMMA.16816.F32.BF16 R108, R40.reuse, R124, R108 ;  /* 0x0000007c286c723c */ /* 0x050ff0000004186c */
[----:B--2---:R-:W-:Y:S01]  /*1d50*/  HMMA.16816.F32.BF16 R52, R40, R68, R52 ;  /* 0x000000442834723c */ /* 0x004fe20000041834 */
[----:B------:R-:W1:Y:S07]  /*1d60*/  LDSM.16.M88.4 R40, [R15+0x4000] ;  /* 0x004000000f28783b */ /* 0x000e6e0000000200 */
[C---:B------:R-:W-:Y:S08]  /*1d70*/  HMMA.16816.F32.BF16 R72, R36.reuse, R128, R72 ;  /* 0x000000802448723c */ /* 0x040ff00000041848 */
[C---:B------:R-:W-:Y:S08]  /*1d80*/  HMMA.16816.F32.BF16 R80, R36.reuse, R92, R80 ;  /* 0x0000005c2450723c */ /* 0x040ff00000041850 */
[C---:B------:R-:W-:Y:S08]  /*1d90*/  HMMA.16816.F32.BF16 R60, R36.reuse, R124, R60 ;  /* 0x0000007c243c723c */ /* 0x040ff0000004183c */
[----:B------:R-:W-:Y:S01]  /*1da0*/  HMMA.16816.F32.BF16 R48, R36, R68, R48 ;  /* 0x000000442430723c */ /* 0x000fe20000041830 */
[----:B------:R-:W2:Y:S07]  /*1db0*/  LDSM.16.M88.4 R36, [R34+0x4000] ;  /* 0x004000002224783b */ /* 0x000eae0000000200 */
[----:B------:R-:W-:Y:S01]  /*1dc0*/  HMMA.16816.F32.BF16 R84, R84, R58, R76 ;  /* 0x0000003a5454723c */ /* 0x000fe2000004184c */
[----:B------:R-:W3:Y:S04]  /*1dd0*/  LDSM.16.M88.4 R76, [R18+0x4000] ;  /* 0x00400000124c783b */ /* 0x000ee80000000200 */
[----:B------:R-:W4:Y:S03]  /*1de0*/  LDSM.16.M88.4 R56, [R28+0x4000] ;  /* 0x004000001c38783b */ /* 0x000f260000000200 */
[C---:B------:R-:W-:Y:S08]  /*1df0*/  HMMA.16816.F32.BF16 R64, R100.reuse, R128, R64 ;  /* 0x000000806440723c */ /* 0x040ff00000041840 */
[C---:B------:R-:W-:Y:S08]  /*1e00*/  HMMA.16816.F32.BF16 R96, R100.reuse, R92, R96 ;  /* 0x0000005c6460723c */ /* 0x040ff00000041860 */
[C---:B------:R-:W-:Y:S08]  /*1e10*/  HMMA.16816.F32.BF16 R116, R100.reuse, R124, R116 ;  /* 0x0000007c6474723c */ /* 0x040ff00000041874 */
[----:B------:R-:W-:Y:S01]  /*1e20*/  HMMA.16816.F32.BF16 R44, R100, R68, R44 ;  /* 0x00000044642c723c */ /* 0x000fe2000004182c */
[----:B------:R-:W-:Y:S07]  /*1e30*/  LDSM.16.M88.4 R100, [R4+0x14000] ;  /* 0x014000000464783b */ /* 0x000fee0000000200 */
[C---:B-1----:R-:W-:Y:S08]  /*1e40*/  HMMA.16816.F32.BF16 R72, R40.reuse, R130, R72 ;  /* 0x000000822848723c */ /* 0x042ff00000041848 */
[C---:B------:R-:W-:Y:S08]  /*1e50*/  HMMA.16816.F32.BF16 R80, R40.reuse, R94, R80 ;  /* 0x0000005e2850723c */ /* 0x040ff00000041850 */
[----:B------:R-:W-:Y:S08]  /*1e60*/  HMMA.16816.F32.BF16 R60, R40, R126, R60 ;  /* 0x0000007e283c723c */ /* 0x000ff0000004183c */
[C---:B--2---:R-:W-:Y:S08]  /*1e70*/  HMMA.16816.F32.BF16 R64, R36.reuse, R130, R64 ;  /* 0x000000822440723c */ /* 0x044ff00000041840 */
[C---:B------:R-:W-:Y:S08]  /*1e80*/  HMMA.16816.F32.BF16 R96, R36.reuse, R94, R96 ;  /* 0x0000005e2460723c */ /* 0x040ff00000041860 */
[----:B------:R-:W-:Y:S08]  /*1e90*/  HMMA.16816.F32.BF16 R116, R36, R126, R116 ;  /* 0x0000007e2474723c */ /* 0x000ff00000041874 */
[C---:B---3--:R-:W-:Y:S08]  /*1ea0*/  HMMA.16816.F32.BF16 R144, R76.reuse, R128, R144 ;  /* 0x000000804c90723c */ /* 0x048ff00000041890 */
[C---:B------:R-:W-:Y:S08]  /*1eb0*/  HMMA.16816.F32.BF16 R132, R76.reuse, R92, R132 ;  /* 0x0000005c4c84723c */ /* 0x040ff00000041884 */
[C---:B------:R-:W-:Y:S08]  /*1ec0*/  HMMA.16816.F32.BF16 R88, R76.reuse, R124, R88 ;  /* 0x0000007c4c58723c */ /* 0x040ff00000041858 */
[----:B------:R-:W-:Y:S01]  /*1ed0*/  HMMA.16816.F32.BF16 R84, R76, R68, R84 ;  /* 0x000000444c54723c */ /* 0x000fe20000041854 */
[----:B------:R-:W-:Y:S07]  /*1ee0*/  LDSM.16.M88.4 R76, [R25+0x14000] ;  /* 0x01400000194c783b */ /* 0x000fee0000000200 */
[C---:B----4-:R-:W-:Y:S08]  /*1ef0*/  HMMA.16816.F32.BF16 R112, R56.reuse, R130, R112 ;  /* 0x000000823870723c */ /* 0x050ff00000041870 */
[C---:B------:R-:W-:Y:S08]  /*1f00*/  HMMA.16816.F32.BF16 R104, R56.reuse, R94, R104 ;  /* 0x0000005e3868723c */ /* 0x040ff00000041868 */
[C---:B------:R-:W-:Y:S08]  /*1f10*/  HMMA.16816.F32.BF16 R108, R56.reuse, R126, R108 ;  /* 0x0000007e386c723c */ /* 0x040ff0000004186c */
[-C--:B------:R-:W-:Y:S01]  /*1f20*/  HMMA.16816.F32.BF16 R52, R56, R70.reuse, R52 ;  /* 0x000000463834723c */ /* 0x080fe20000041834 */
[----:B------:R-:W1:Y:S07]  /*1f30*/  LDSM.16.M88.4 R56, [R32+0x4000] ;  /* 0x004000002038783b */ /* 0x000e6e0000000200 */
[-C--:B------:R-:W-:Y:S01]  /*1f40*/  HMMA.16816.F32.BF16 R40, R40, R70.reuse, R48 ;  /* 0x000000462828723c */ /* 0x080fe20000041830 */
[----:B------:R-:W2:Y:S07]  /*1f50*/  LDSM.16.M88.4 R48, [R24+0x4000] ;  /* 0x004000001830783b */ /* 0x000eae0000000200 */
[----:B------:R-:W-:Y:S01]  /*1f60*/  HMMA.16816.F32.BF16 R36, R36, R70, R44 ;  /* 0x000000462424723c */ /* 0x000fe2000004182c */
[----:B------:R-:W3:Y:S07]  /*1f70*/  LDSM.16.M88.4 R44, [R23+0x4000] ;  /* 0x00400000172c783b */ /* 0x000eee0000000200 */
[C---:B------:R-:W-:Y:S08]  /*1f80*/  HMMA.16816.F32.BF16 R128, R120.reuse, R130, R144 ;  /* 0x000000827880723c */ /* 0x040ff00000041890 */
[C---:B------:R-:W-:Y:S08]  /*1f90*/  HMMA.16816.F32.BF16 R92, R120.reuse, R94, R132 ;  /* 0x0000005e785c723c */ /* 0x040ff00000041884 */
[C---:B------:R-:W-:Y:S08]  /*1fa0*/  HMMA.16816.F32.BF16 R88, R120.reuse, R126, R88 ;  /* 0x0000007e7858723c */ /* 0x040ff00000041858 */
[----:B------:R-:W-:Y:S01]  /*1fb0*/  HMMA.16816.F32.BF16 R68, R120, R70, R84 ;  /* 0x000000467844723c */ /* 0x000fe20000041854 */
[----:B------:R-:W4:Y:S04]  /*1fc0*/  LDSM.16.M88.4 R120, [R11+0x4000] ;  /* 0x004000000b78783b */ /* 0x000f280000000200 */
[----:B------:R-:W-:Y:S03]  /*1fd0*/  LDSM.16.M88.4 R84, [R8+0x4000] ;  /* 0x004000000854783b */ /* 0x000fe60000000200 */
[C---:B-1----:R-:W-:Y:S08]  /*1fe0*/  HMMA.16816.F32.BF16 R112, R56.reuse, R140, R112 ;  /* 0x0000008c3870723c */ /* 0x042ff00000041870 */
[C---:B------:R-:W-:Y:S08]  /*1ff0*/  HMMA.16816.F32.BF16 R104, R56.reuse, R136, R104 ;  /* 0x000000883868723c */ /* 0x040ff00000041868 */
[C---:B------:R-:W-:Y:S08]  /*2000*/  HMMA.16816.F32.BF16 R108, R56.reuse, R100, R108 ;  /* 0x00000064386c723c */ /* 0x040ff0000004186c */
[----:B------:R-:W-:Y:S01]  /*2010*/  HMMA.16816.F32.BF16 R52, R56, R76, R52 ;  /* 0x0000004c3834723c */ /* 0x000fe20000041834 */
[----:B------:R-:W1:Y:S07]  /*2020*/  LDSM.16.M88.4 R56, [R13+0x4000] ;  /* 0x004000000d38783b */ /* 0x000e6e0000000200 */
[C---:B--2---:R-:W-:Y:S08]  /*2030*/  HMMA.16816.F32.BF16 R72, R48.reuse, R140, R72 ;  /* 0x0000008c3048723c */ /* 0x044ff00000041848 */
[C---:B------:R-:W-:Y:S08]  /*2040*/  HMMA.16816.F32.BF16 R80, R48.reuse, R136, R80 ;  /* 0x000000883050723c */ /* 0x040ff00000041850 */
[C---:B------:R-:W-:Y:S08]  /*2050*/  HMMA.16816.F32.BF16 R60, R48.reuse, R100, R60 ;  /* 0x00000064303c723c */ /* 0x040ff0000004183c */
[----:B------:R-:W-:Y:S01]  /*2060*/  HMMA.16816.F32.BF16 R40, R48, R76, R40 ;  /* 0x0000004c3028723c */ /* 0x000fe20000041828 */
[----:B------:R-:W2:Y:S07]  /*2070*/  LDSM.16.M88.4 R48, [R31+0x4000] ;  /* 0x004000001f30783b */ /* 0x000eae0000000200 */
[C---:B---3--:R-:W-:Y:S08]  /*2080*/  HMMA.16816.F32.BF16 R64, R44.reuse, R140, R64 ;  /* 0x0000008c2c40723c */ /* 0x048ff00000041840 */
[C---:B------:R-:W-:Y:S08]  /*2090*/  HMMA.16816.F32.BF16 R96, R44.reuse, R136, R96 ;  /* 0x000000882c60723c */ /* 0x040ff00000041860 */
[C---:B------:R-:W-:Y:S08]  /*20a0*/  HMMA.16816.F32.BF16 R116, R44.reuse, R100, R116 ;  /* 0x000000642c74723c */ /* 0x040ff00000041874 */
[----:B------:R-:W-:Y:S01]  /*20b0*/  HMMA.16816.F32.BF16 R36, R44, R76, R36 ;  /* 0x0000004c2c24723c */ /* 0x000fe20000041824 */
[----:B------:R-:W3:Y:S04]  /*20c0*/  LDSM.16.M88.4 R44, [R12+0x4000] ;  /* 0x004000000c2c783b */ /* 0x000ee80000000200 */
[----:B------:R-:W-:Y:S03]  /*20d0*/  BAR.SYNC.DEFER_BLOCKING 0x0 ;  /* 0x0000000000007b1d */ /* 0x000fe60000010000 */
[C---:B----4-:R-:W-:Y:S08]  /*20e0*/  HMMA.16816.F32.BF16 R88, R120.reuse, R100, R88 ;  /* 0x000000647858723c */ /* 0x050ff00000041858 */
[C---:B------:R-:W-:Y:S08]  /*20f0*/  HMMA.16816.F32.BF16 R128, R120.reuse, R140, R128 ;  /* 0x0000008c7880723c */ /* 0x040ff00000041880 */
[C---:B------:R-:W-:Y:S01]  /*2100*/  HMMA.16816.F32.BF16 R92, R120.reuse, R136, R92 ;  /* 0x00000088785c723c */ /* 0x040fe2000004185c */
[----:B------:R-:W-:Y:S01]  /*2110*/  @!PT LDS RZ, [RZ] ;  /* 0x00000000fffff984 */ /* 0x000fe20000000800 */
[----:B------:R-:W-:Y:S01]  /*2120*/  @!PT LDS RZ, [RZ] ;  /* 0x00000000fffff984 */ /* 0x000fe20000000800 */
[----:B------:R-:W-:Y:S01]  /*2130*/  @!PT LDS RZ, [RZ] ;  /* 0x00000000fffff984 */ /* 0x000fe20000000800 */
[----:B------:R4:W-:Y:S07]  /*2140*/  LDGSTS.E.BYPASS.128 [R22+0x4000], [R148.64+0x280] ;  /* 0x0400028094167fae */ /* 0x0009ee000b901c44 */
[----:B------:R-:W-:Y:S01]  /*2150*/  HMMA.16816.F32.BF16 R68, R120, R76, R68 ;  /* 0x0000004c7844723c */ /* 0x000fe20000041844 */
[----:B------:R4:W-:Y:S04]  /*2160*/  LDGSTS.E.BYPASS.128 [R22+0x5000], [R150.64+0x280] ;  /* 0x0500028096167fae */ /* 0x0009e8000b901c44 */
[----:B------:R4:W-:Y:S03]  /*2170*/  LDGSTS.E.BYPASS.128 [R22+0x6000], [R152.64+0x280] ;  /* 0x0600028098167fae */ /* 0x0009e6000b901c44 */
[C---:B-1----:R-:W-:Y:S01]  /*2180*/  HMMA.16816.F32.BF16 R112, R56.reuse, R142, R112 ;  /* 0x0000008e3870723c */ /* 0x042fe20000041870 */
[----:B------:R4:W-:Y:S04]  /*2190*/  LDGSTS.E.BYPASS.128 [R22+0x7000], [R154.64+0x280] ;  /* 0x070002809a167fae */ /* 0x0009e8000b901c44 */
[----:B------:R-:W0:Y:S03]  /*21a0*/  LDGDEPBAR ;  /* 0x00000000000079af */ /* 0x000e260000000000 */
[C---:B------:R-:W-:Y:S01]  /*21b0*/  HMMA.16816.F32.BF16 R104, R56.reuse, R138, R104 ;  /* 0x0000008a3868723c */ /* 0x040fe20000041868 */
[----:B------:R4:W-:Y:S04]  /*21c0*/  LDGSTS.E.BYPASS.128 [R22+0x14000], [R156.64+0x280] ;  /* 0x140002809c167fae */ /* 0x0009e8000b901c44 */
[----:B------:R4:W-:Y:S03]  /*21d0*/  LDGSTS.E.BYPASS.128 [R22+0x15000], [R158.64+0x280] ;  /* 0x150002809e167fae */ /* 0x0009e6000b901c44 */
[C---:B------:R-:W-:Y:S01]  /*21e0*/  HMMA.16816.F32.BF16 R108, R56.reuse, R102, R108 ;  /* 0x00000066386c723c */ /* 0x040fe2000004186c */
[----:B------:R4:W-:Y:S04]  /*21f0*/  LDGSTS.E.BYPASS.128 [R22+0x16000], [R160.64+0x280] ;  /* 0x16000280a0167fae */ /* 0x0009e8000b901c44 */
[----:B------:R4:W-:Y:S03]  /*2200*/  LDGSTS.E.BYPASS.128 [R22+0x17000], [R162.64+0x280] ;  /* 0x17000280a2167fae */ /* 0x0009e6000b901c44 */
[----:B------:R-:W-:Y:S01]  /*2210*/  HMMA.16816.F32.BF16 R52, R56, R78, R52 ;  /* 0x0000004e3834723c */ /* 0x000fe20000041834 */
[----:B------:R-:W0:Y:S07]  /*2220*/  LDGDEPBAR ;  /* 0x00000000000079af */ /* 0x000e2e0000000000 */
[C---:B--2---:R-:W-:Y:S08]  /*2230*/  HMMA.16816.F32.BF16 R72, R48.reuse, R142, R72 ;  /* 0x0000008e3048723c */ /* 0x044ff00000041848 */
[C---:B------:R-:W-:Y:S08]  /*2240*/  HMMA.16816.F32.BF16 R80, R48.reuse, R138, R80 ;  /* 0x0000008a3050723c */ /* 0x040ff00000041850 */
[----:B------:R-:W-:Y:S01]  /*2250*/  HMMA.16816.F32.BF16 R60, R48, R102, R60 ;  /* 0x00000066303c723c */ /* 0x000fe2000004183c */
[----:B------:R-:W-:-:S04]  /*2260*/  DEPBAR.LE SB0, 0x6 ;  /* 0x000081800000791a */ /* 0x000fc80000000000 */
[----:B------:R-:W-:Y:S03]  /*2270*/  BAR.SYNC.DEFER_BLOCKING 0x0 ;  /* 0x0000000000007b1d */ /* 0x000fe60000010000 */
[----:B------:R-:W-:Y:S08]  /*2280*/  HMMA.16816.F32.BF16 R40, R48, R78, R40 ;  /* 0x0000004e3028723c */ /* 0x000ff00000041828 */
[C---:B---3--:R-:W-:Y:S08]  /*2290*/  HMMA.16816.F32.BF16 R64, R44.reuse, R142, R64 ;  /* 0x0000008e2c40723c */ /* 0x048ff00000041840 */
[C---:B------:R-:W-:Y:S01]  /*22a0*/  HMMA.16816.F32.BF16 R96, R44.reuse, R138, R96 ;  /* 0x0000008a2c60723c */ /* 0x040fe20000041860 */
[----:B------:R-:W-:Y:S07]  /*22b0*/  LDSM.16.M88.4 R48, [R27+0x8000] ;  /* 0x008000001b30783b */ /* 0x000fee0000000200 */
[C---:B------:R-:W-:Y:S01]  /*22c0*/  HMMA.16816.F32.BF16 R116, R44.reuse, R102, R116 ;  /* 0x000000662c74723c */ /* 0x040fe20000041874 */
[----:B------:R-:W1:Y:S04]  /*22d0*/  LDSM.16.M88.4 R132, [R29+0x18000] ;  /* 0x018000001d84783b */ /* 0x000e680000000200 */
[----:B------:R-:W2:Y:S03]  /*22e0*/  LDSM.16.M88.4 R120, [R17+0x18000] ;  /* 0x018000001178783b */ /* 0x000ea60000000200 */
[----:B------:R-:W-:Y:S01]  /*22f0*/  HMMA.16816.F32.BF16 R36, R44, R78, R36 ;  /* 0x0000004e2c24723c */ /* 0x000fe20000041824 */
[----:B------:R-:W3:Y:S04]  /*2300*/  LDSM.16.M88.4 R124, [R33+0x18000] ;  /* 0x01800000217c783b */ /* 0x000ee80000000200 */
[----:B------:R-:W2:Y:S03]  /*2310*/  LDSM.16.M88.4 R56, [R21+0x18000] ;  /* 0x018000001538783b */ /* 0x000ea60000000200 */
[C---:B------:R-:W-:Y:S01]  /*2320*/  HMMA.16816.F32.BF16 R100, R84.reuse, R102, R88 ;  /* 0x000000665464723c */ /* 0x040fe20000041858 */
[----:B------:R-:W3:Y:S04]  /*2330*/  LDSM.16.M88.4 R44, [R20+0x8000] ;  /* 0x00800000142c783b */ /* 0x000ee80000000200 */
[----:B------:R-:W3:Y:S03]  /*2340*/  LDSM.16.M88.4 R88, [R19+0x8000] ;  /* 0x008000001358783b */ /* 0x000ee60000000200 */
[C---:B------:R-:W-:Y:S01]  /*2350*/  HMMA.16816.F32.BF16 R140, R84.reuse, R142, R128 ;  /* 0x0000008e548c723c */ /* 0x040fe20000041880 */
[----:B------:R-:W-:Y:S04]  /*2360*/  LDSM.16.M88.4 R144, [R26+0x18000] ;  /* 0x018000001a90783b */ /* 0x000fe80000000200 */
[----:B------:R-:W-:Y:S03]  /*2370*/  LDSM.16.M88.4 R128, [R14+0x18000] ;  /* 0x018000000e80783b */ /* 0x000fe60000000200 */
[C---:B------:R-:W-:Y:S01]  /*2380*/  HMMA.16816.F32.BF16 R136, R84.reuse, R138, R92 ;  /* 0x0000008a5488723c */ /* 0x040fe2000004185c */
[----:B------:R-:W-:Y:S07]  /*2390*/  LDSM.16.M88.4 R92, [R30+0x8000] ;  /* 0x008000001e5c783b */ /* 0x000fee0000000200 */
[----:B------:R-:W-:Y:S01]  /*23a0*/  HMMA.16816.F32.BF16 R84, R84, R78, R68 ;  /* 0x0000004e5454723c */ /* 0x000fe20000041844 */
[----:B------:R-:W-:Y:S04]  /*23b0*/  LDSM.16.M88.4 R76, [R18+0x8000] ;  /* 0x00800000124c783b */ /* 0x000fe80000000200 */
[----:B------:R-:W-:Y:S03]  /*23c0*/  LDSM.16.M88.4 R68, [R28+0x8000] ;  /* 0x008000001c44783b */ /* 0x000fe60000000200 */
[C---:B-1----:R-:W-:Y:S08]  /*23d0*/  HMMA.16816.F32.BF16 R112, R48.reuse, R132, R112 ;  /* 0x000000843070723c */ /* 0x042ff00000041870 */
[C---:B--2---:R-:W-:Y:S08]  /*23e0*/  HMMA.16816.F32.BF16 R104, R48.reuse, R120, R104 ;  /* 0x000000783068723c */ /* 0x044ff00000041868 */
[C---:B---3--:R-:W-:Y:S08]  /*23f0*/  HMMA.16816.F32.BF16 R108, R48.reuse, R124, R108 ;  /* 0x0000007c306c723c */ /* 0x048ff0000004186c */
[----:B------:R-:W-:Y:S01]  /*2400*/  HMMA.16816.F32.BF16 R52, R48, R56, R52 ;  /* 0x000000383034723c */ /* 0x000fe20000041834 */
[----:B------:R-:W1:Y:S07]  /*2410*/  LDSM.16.M88.4 R48, [R15+0x8000] ;  /* 0x008000000f30783b */ /* 0x000e6e0000000200 */
[C---:B------:R-:W-:Y:S08]  /*2420*/  HMMA.16816.F32.BF16 R72, R44.reuse, R132, R72 ;  /* 0x000000842c48723c */ /* 0x040ff00000041848 */
[C---:B------:R-:W-:Y:S08]  /*2430*/  HMMA.16816.F32.BF16 R80, R44.reuse, R120, R80 ;  /* 0x000000782c50723c */ /* 0x040ff00000041850 */
[C---:B------:R-:W-:Y:S08]  /*2440*/  HMMA.16816.F32.BF16 R60, R44.reuse, R124, R60 ;  /* 0x0000007c2c3c723c */ /* 0x040ff0000004183c */
[----:B------:R-:W-:Y:S01]  /*2450*/  HMMA.16816.F32.BF16 R40, R44, R56, R40 ;  /* 0x000000382c28723c */ /* 0x000fe20000041828 */
[----:B------:R-:W2:Y:S07]  /*2460*/  LDSM.16.M88.4 R44, [R34+0x8000] ;  /* 0x00800000222c783b */ /* 0x000eae0000000200 */
        /* <DEDUP_REMOVED lines=11> */
[C---:B------:R-:W-:Y:S08]  /*2520*/  HMMA.16816.F32.BF16 R140, R76.reuse, R132, R140 ;  /* 0x000000844c8c723c */ /* 0x040ff0000004188c */
[C---:B------:R-:W-:Y:S08]  /*2530*/  HMMA.16816.F32.BF16 R136, R76.reuse, R120, R136 ;  /* 0x000000784c88723c */ /* 0x040ff00000041888 */
[C---:B------:R-:W-:Y:S08]  /*2540*/  HMMA.16816.F32.BF16 R100, R76.reuse, R124, R100 ;  /* 0x0000007c4c64723c */ /* 0x040ff00000041864 */
[----:B------:R-:W-:Y:S01]  /*2550*/  HMMA.16816.F32.BF16 R84, R76, R56, R84 ;  /* 0x000000384c54723c */ /* 0x000fe20000041854 */
[----:B------:R-:W-:Y:S07]  /*2560*/  LDSM.16.M88.4 R76, [R25+0x18000] ;  /* 0x01800000194c783b */ /* 0x000fee0000000200 */
[C---:B------:R-:W-:Y:S08]  /*2570*/  HMMA.16816.F32.BF16 R112, R68.reuse, R134, R112 ;  /* 0x000000864470723c */ /* 0x040ff00000041870 */
        /* <DEDUP_REMOVED lines=12> */
[----:B------:R-:W3:Y:S04]  /*2640*/  LDSM.16.M88.4 R92, [R11+0x8000] ;  /* 0x008000000b5c783b */ /* 0x000ee80000000200 */
        /* <DEDUP_REMOVED lines=17> */
[C---:B------:R-:W-:Y:S08]  /*2760*/  HMMA.16816.F32.BF16 R100, R92.reuse, R88, R100 ;  /* 0x000000585c64723c */ /* 0x040ff00000041864 */
        /* <DEDUP_REMOVED lines=86> */
[----:B------:R-:W3:Y:S03]  /*2cd0*/  LDSM.16.M88.4 R84, [R13+0xc000] ;  /* 0x00c000000d54783b */ /* 0x000ee60000000200 */
[C---:B-1----:R-:W-:Y:S08]  /*2ce0*/  HMMA.16816.F32.BF16 R112, R56.reuse, R140, R112 ;  /* 0x0000008c3870723c */ /* 0x042ff00000041870 */
[C---:B------:R-:W-:Y:S08]  /*2cf0*/  HMMA.16816.F32.BF16 R104, R56.reuse, R132, R104 ;  /* 0x000000843868723c */ /* 0x040ff00000041868 */
[C---:B------:R-:W-:Y:S08]  /*2d00*/  HMMA.16816.F32.BF16 R108, R56.reuse, R100, R108 ;  /* 0x00000064386c723c */ /* 0x040ff0000004186c */
[----:B------:R-:W-:Y:S01]  /*2d10*/  HMMA.16816.F32.BF16 R52, R56, R76, R52 ;  /* 0x0000004c3834723c */ /* 0x000fe20000041834 */
[----:B------:R-:W-:Y:S07]  /*2d20*/  LDSM.16.M88.4 R56, [R31+0xc000] ;  /* 0x00c000001f38783b */ /* 0x000fee0000000200 */
[C---:B--2---:R-:W-:Y:S08]  /*2d30*/  HMMA.16816.F32.BF16 R72, R48.reuse, R140, R72 ;  /* 0x0000008c3048723c */ /* 0x044ff00000041848 */
[C---:B------:R-:W-:Y:S08]  /*2d40*/  HMMA.16816.F32.BF16 R80, R48.reuse, R132, R80 ;  /* 0x000000843050723c */ /* 0x040ff00000041850 */
[C---:B------:R-:W-:Y:S08]  /*2d50*/  HMMA.16816.F32.BF16 R60, R48.reuse, R100, R60 ;  /* 0x00000064303c723c */ /* 0x040ff0000004183c */
[----:B------:R-:W-:Y:S01]  /*2d60*/  HMMA.16816.F32.BF16 R40, R48, R76, R40 ;  /* 0x0000004c3028723c */ /* 0x000fe20000041828 */
[----:B------:R-:W1:Y:S07]  /*2d70*/  LDSM.16.M88.4 R48, [R12+0xc000] ;  /* 0x00c000000c30783b */ /* 0x000e6e0000000200 */
[C---:B---3--:R-:W-:Y:S08]  /*2d80*/  HMMA.16816.F32.BF16 R64, R44.reuse, R140, R64 ;  /* 0x0000008c2c40723c */ /* 0x048ff00000041840 */
[C---:B------:R-:W-:Y:S08]  /*2d90*/  HMMA.16816.F32.BF16 R96, R44.reuse, R132, R96 ;  /* 0x000000842c60723c */ /* 0x040ff00000041860 */
[C---:B------:R-:W-:Y:S08]  /*2da0*/  HMMA.16816.F32.BF16 R116, R44.reuse, R100, R116 ;  /* 0x000000642c74723c */ /* 0x040ff00000041874 */
[----:B------:R-:W-:Y:S01]  /*2db0*/  HMMA.16816.F32.BF16 R36, R44, R76, R36 ;  /* 0x0000004c2c24723c */ /* 0x000fe20000041824 */
[----:B------:R-:W2:Y:S04]  /*2dc0*/  LDSM.16.M88.4 R44, [R8+0xc000] ;  /* 0x00c00000082c783b */ /* 0x000ea80000000200 */
        /* <DEDUP_REMOVED lines=11> */
[C---:B------:R-:W-:Y:S01]  /*2e80*/  HMMA.16816.F32.BF16 R112, R84.reuse, R142, R112 ;  /* 0x0000008e5470723c */ /* 0x040fe20000041870 */
        /* <DEDUP_REMOVED lines=10> */
[C---:B-1----:R-:W-:Y:S08]  /*2f30*/  HMMA.16816.F32.BF16 R64, R48.reuse, R142, R64 ;  /* 0x0000008e3040723c */ /* 0x042ff00000041840 */
[C---:B------:R-:W-:Y:S08]  /*2f40*/  HMMA.16816.F32.BF16 R96, R48.reuse, R134, R96 ;  /* 0x000000863060723c */ /* 0x040ff00000041860 */
[----:B------:R-:W-:Y:S01]  /*2f50*/  HMMA.16816.F32.BF16 R116, R48, R102, R116 ;  /* 0x000000663074723c */ /* 0x000fe20000041874 */
[----:B------:R-:W-:-:S04]  /*2f60*/  DEPBAR.LE SB0, 0x6 ;  /* 0x000081800000791a */ /* 0x000fc80000000000 */
[----:B------:R-:W-:Y:S03]  /*2f70*/  BAR.SYNC.DEFER_BLOCKING 0x0 ;  /* 0x0000000000007b1d */ /* 0x000fe60000010000 */
[----:B------:R-:W-:Y:S08]  /*2f80*/  HMMA.16816.F32.BF16 R36, R48, R78, R36 ;  /* 0x0000004e3024723c */ /* 0x000ff00000041824 */
[C---:B------:R-:W-:Y:S08]  /*2f90*/  HMMA.16816.F32.BF16 R72, R56.reuse, R142, R72 ;  /* 0x0000008e3848723c */ /* 0x040ff00000041848 */
[C---:B------:R-:W-:Y:S01]  /*2fa0*/  HMMA.16816.F32.BF16 R80, R56.reuse, R134, R80 ;  /* 0x000000863850723c */ /* 0x040fe20000041850 */
[----:B------:R-:W-:Y:S07]  /*2fb0*/  LDSM.16.M88.4 R128, [R29+0x10000] ;  /* 0x010000001d80783b */ /* 0x000fee0000000200 */
[C---:B------:R-:W-:Y:S01]  /*2fc0*/  HMMA.16816.F32.BF16 R60, R56.reuse, R102, R60 ;  /* 0x00000066383c723c */ /* 0x040fe2000004183c */
[----:B------:R-:W-:Y:S04]  /*2fd0*/  LDSM.16.M88.4 R124, [R17+0x10000] ;  /* 0x01000000117c783b */ /* 0x000fe80000000200 */
[----:B------:R-:W-:Y:S03]  /*2fe0*/  LDSM.16.M88.4 R120, [R33+0x10000] ;  /* 0x010000002178783b */ /* 0x000fe60000000200 */
[----:B------:R-:W-:Y:S01]  /*2ff0*/  HMMA.16816.F32.BF16 R40, R56, R78, R40 ;  /* 0x0000004e3828723c */ /* 0x000fe20000041828 */
[----:B------:R-:W-:Y:S04]  /*3000*/  LDSM.16.M88.4 R84, [R21+0x10000] ;  /* 0x010000001554783b */ /* 0x000fe80000000200 */
[----:B------:R-:W1:Y:S03]  /*3010*/  LDSM.16.M88.4 R48, [R20] ;  /* 0x000000001430783b */ /* 0x000e660000000200 */
[C---:B--2---:R-:W-:Y:S01]  /*3020*/  HMMA.16816.F32.BF16 R100, R44.reuse, R102, R88 ;  /* 0x000000662c64723c */ /* 0x044fe20000041858 */
[----:B------:R-:W2:Y:S04]  /*3030*/  LDSM.16.M88.4 R56, [R27] ;  /* 0x000000001b38783b */ /* 0x000ea80000000200 */
[----:B------:R-:W3:Y:S03]  /*3040*/  LDSM.16.M88.4 R88, [R19] ;  /* 0x000000001358783b */ /* 0x000ee60000000200 */
[C---:B------:R-:W-:Y:S01]  /*3050*/  HMMA.16816.F32.BF16 R140, R44.reuse, R142, R136 ;  /* 0x0000008e2c8c723c */ /* 0x040fe20000041888 */
[----:B------:R-:W-:Y:S04]  /*3060*/  LDSM.16.M88.4 R144, [R26+0x10000] ;  /* 0x010000001a90783b */ /* 0x000fe80000000200 */
[----:B------:R-:W-:Y:S03]  /*3070*/  LDSM.16.M88.4 R136, [R14+0x10000] ;  /* 0x010000000e88783b */ /* 0x000fe60000000200 */
[C---:B------:R-:W-:Y:S01]  /*3080*/  HMMA.16816.F32.BF16 R132, R44.reuse, R134, R92 ;  /* 0x000000862c84723c */ /* 0x040fe2000004185c */
[----:B------:R-:W-:Y:S07]  /*3090*/  LDSM.16.M88.4 R92, [R25+0x10000] ;  /* 0x01000000195c783b */ /* 0x000fee0000000200 */
[----:B------:R-:W-:Y:S01]  /*30a0*/  HMMA.16816.F32.BF16 R44, R44, R78, R68 ;  /* 0x0000004e2c2c723c */ /* 0x000fe20000041844 */
[----:B------:R-:W2:Y:S04]  /*30b0*/  LDSM.16.M88.4 R68, [R15] ;  /* 0x000000000f44783b */ /* 0x000ea80000000200 */
[----:B------:R-:W-:Y:S03]  /*30c0*/  LDSM.16.M88.4 R76, [R18] ;  /* 0x00000000124c783b */ /* 0x000fe60000000200 */
[C---:B-1----:R-:W-:Y:S08]  /*30d0*/  HMMA.16816.F32.BF16 R72, R48.reuse, R128, R72 ;  /* 0x000000803048723c */ /* 0x042ff00000041848 */
[C---:B------:R-:W-:Y:S08]  /*30e0*/  HMMA.16816.F32.BF16 R80, R48.reuse, R124, R80 ;  /* 0x0000007c3050723c */ /* 0x040ff00000041850 */
[C---:B------:R-:W-:Y:S08]  /*30f0*/  HMMA.16816.F32.BF16 R60, R48.reuse, R120, R60 ;  /* 0x00000078303c723c */ /* 0x040ff0000004183c */
[----:B------:R-:W-:Y:S01]  /*3100*/  HMMA.16816.F32.BF16 R40, R48, R84, R40 ;  /* 0x000000543028723c */ /* 0x000fe20000041828 */
[----:B------:R-:W1:Y:S07]  /*3110*/  LDSM.16.M88.4 R48, [R34] ;  /* 0x000000002230783b */ /* 0x000e6e0000000200 */
[C---:B--2---:R-:W-:Y:S08]  /*3120*/  HMMA.16816.F32.BF16 R112, R56.reuse, R128, R112 ;  /* 0x000000803870723c */ /* 0x044ff00000041870 */
[C---:B------:R-:W-:Y:S08]  /*3130*/  HMMA.16816.F32.BF16 R104, R56.reuse, R124, R104 ;  /* 0x0000007c3868723c */ /* 0x040ff00000041868 */
[C---:B------:R-:W-:Y:S08]  /*3140*/  HMMA.16816.F32.BF16 R108, R56.reuse, R120, R108 ;  /* 0x00000078386c723c */ /* 0x040ff0000004186c */
[----:B------:R-:W-:Y:S01]  /*3150*/  HMMA.16816.F32.BF16 R52, R56, R84, R52 ;  /* 0x000000543834723c */ /* 0x000fe20000041834 */
[----:B------:R-:W2:Y:S07]  /*3160*/  LDSM.16.M88.4 R56, [R28] ;  /* 0x000000001c38783b */ /* 0x000eae0000000200 */
[C---:B---3--:R-:W-:Y:S08]  /*3170*/  HMMA.16816.F32.BF16 R64, R88.reuse, R128, R64 ;  /* 0x000000805840723c */ /* 0x048ff00000041840 */
[C---:B------:R-:W-:Y:S08]  /*3180*/  HMMA.16816.F32.BF16 R96, R88.reuse, R124, R96 ;  /* 0x0000007c5860723c */ /* 0x040ff00000041860 */
[C---:B------:R-:W-:Y:S08]  /*3190*/  HMMA.16816.F32.BF16 R116, R88.reuse, R120, R116 ;  /* 0x000000785874723c */ /* 0x040ff00000041874 */
[----:B------:R-:W-:Y:S01]  /*31a0*/  HMMA.16816.F32.BF16 R36, R88, R84, R36 ;  /* 0x000000545824723c */ /* 0x000fe20000041824 */
[----:B------:R-:W-:Y:S07]  /*31b0*/  LDSM.16.M88.4 R88, [R4+0x10000] ;  /* 0x010000000458783b */ /* 0x000fee0000000200 */
[C---:B------:R-:W-:Y:S08]  /*31c0*/  HMMA.16816.F32.BF16 R72, R68.reuse, R130, R72 ;  /* 0x000000824448723c */ /* 0x040ff00000041848 */
[C---:B------:R-:W-:Y:S08]  /*31d0*/  HMMA.16816.F32.BF16 R80, R68.reuse, R126, R80 ;  /* 0x0000007e4450723c */ /* 0x040ff00000041850 */
[----:B------:R-:W-:Y:S08]  /*31e0*/  HMMA.16816.F32.BF16 R60, R68, R122, R60 ;  /* 0x0000007a443c723c */ /* 0x000ff0000004183c */
[C---:B-1----:R-:W-:Y:S08]  /*31f0*/  HMMA.16816.F32.BF16 R64, R48.reuse, R130, R64 ;  /* 0x000000823040723c */ /* 0x042ff00000041840 */
[C---:B------:R-:W-:Y:S08]  /*3200*/  HMMA.16816.F32.BF16 R96, R48.reuse, R126, R96 ;  /* 0x0000007e3060723c */ /* 0x040ff00000041860 */
[----:B------:R-:W-:Y:S08]  /*3210*/  HMMA.16816.F32.BF16 R116, R48, R122, R116 ;  /* 0x0000007a3074723c */ /* 0x000ff00000041874 */
[C---:B------:R-:W-:Y:S08]  /*3220*/  HMMA.16816.F32.BF16 R140, R76.reuse, R128, R140 ;  /* 0x000000804c8c723c */ /* 0x040ff0000004188c */
[C---:B------:R-:W-:Y:S08]  /*3230*/  HMMA.16816.F32.BF16 R132, R76.reuse, R124, R132 ;  /* 0x0000007c4c84723c */ /* 0x040ff00000041884 */
[C---:B------:R-:W-:Y:S08]  /*3240*/  HMMA.16816.F32.BF16 R100, R76.reuse, R120, R100 ;  /* 0x000000784c64723c */ /* 0x040ff00000041864 */
[----:B------:R-:W-:Y:S01]  /*3250*/  HMMA.16816.F32.BF16 R44, R76, R84, R44 ;  /* 0x000000544c2c723c */ /* 0x000fe2000004182c */
[----:B------:R-:W1:Y:S07]  /*3260*/  LDSM.16.M88.4 R76, [R30] ;  /* 0x000000001e4c783b */ /* 0x000e6e0000000200 */
[C---:B--2---:R-:W-:Y:S08]  /*3270*/  HMMA.16816.F32.BF16 R112, R56.reuse, R130, R112 ;  /* 0x000000823870723c */ /* 0x044ff00000041870 */
[C---:B------:R-:W-:Y:S08]  /*3280*/  HMMA.16816.F32.BF16 R104, R56.reuse, R126, R104 ;  /* 0x0000007e3868723c */ /* 0x040ff00000041868 */
[C---:B------:R-:W-:Y:S08]  /*3290*/  HMMA.16816.F32.BF16 R108, R56.reuse, R122, R108 ;  /* 0x0000007a386c723c */ /* 0x040ff0000004186c */
[-C--:B------:R-:W-:Y:S01]  /*32a0*/  HMMA.16816.F32.BF16 R52, R56, R86.reuse, R52 ;  /* 0x000000563834723c */ /* 0x080fe20000041834 */
[----:B------:R-:W2:Y:S07]  /*32b0*/  LDSM.16.M88.4 R56, [R23] ;  /* 0x000000001738783b */ /* 0x000eae0000000200 */
[-C--:B------:R-:W-:Y:S01]  /*32c0*/  HMMA.16816.F32.BF16 R68, R68, R86.reuse, R40 ;  /* 0x000000564444723c */ /* 0x080fe20000041828 */
[----:B------:R-:W3:Y:S07]  /*32d0*/  LDSM.16.M88.4 R40, [R32] ;  /* 0x000000002028783b */ /* 0x000eee0000000200 */
[----:B------:R-:W-:Y:S01]  /*32e0*/  HMMA.16816.F32.BF16 R48, R48, R86, R36 ;  /* 0x000000563030723c */ /* 0x000fe20000041824 */
[----:B------:R-:W4:Y:S07]  /*32f0*/  LDSM.16.M88.4 R36, [R24] ;  /* 0x000000001824783b */ /* 0x000f2e0000000200 */
[C---:B-1----:R-:W-:Y:S01]  /*3300*/  HMMA.16816.F32.BF16 R100, R76.reuse, R122, R100 ;  /* 0x0000007a4c64723c */ /* 0x042fe20000041864 */
[----:B------:R-:W-:Y:S07]  /*3310*/  LDSM.16.M88.4 R120, [R12] ;  /* 0x000000000c78783b */ /* 0x000fee0000000200 */
[C---:B------:R-:W-:Y:S01]  /*3320*/  HMMA.16816.F32.BF16 R84, R76.reuse, R86, R44 ;  /* 0x000000564c54723c */ /* 0x040fe2000004182c */
[----:B------:R-:W1:Y:S07]  /*3330*/  LDSM.16.M88.4 R44, [R11] ;  /* 0x000000000b2c783b */ /* 0x000e6e0000000200 */
[----:B------:R-:W-:Y:S08]  /*3340*/  HMMA.16816.F32.BF16 R128, R76, R130, R140 ;  /* 0x000000824c80723c */ /* 0x000ff0000004188c */
[-C--:B--2---:R-:W-:Y:S08]  /*3350*/  HMMA.16816.F32.BF16 R64, R56, R144.reuse, R64 ;  /* 0x000000903840723c */ /* 0x084ff00000041840 */
[C---:B---3--:R-:W-:Y:S08]  /*3360*/  HMMA.16816.F32.BF16 R112, R40.reuse, R144, R112 ;  /* 0x000000902870723c */ /* 0x048ff00000041870 */
[C---:B------:R-:W-:Y:S08]  /*3370*/  HMMA.16816.F32.BF16 R104, R40.reuse, R136, R104 ;  /* 0x000000882868723c */ /* 0x040ff00000041868 */
[C---:B------:R-:W-:Y:S08]  /*3380*/  HMMA.16816.F32.BF16 R108, R40.reuse, R88, R108 ;  /* 0x00000058286c723c */ /* 0x040ff0000004186c */
[----:B------:R-:W-:Y:S01]  /*3390*/  HMMA.16816.F32.BF16 R52, R40, R92, R52 ;  /* 0x0000005c2834723c */ /* 0x000fe20000041834 */
[----:B------:R-:W2:Y:S07]  /*33a0*/  LDSM.16.M88.4 R40, [R13] ;  /* 0x000000000d28783b */ /* 0x000eae0000000200 */
[C---:B----4-:R-:W-:Y:S08]  /*33b0*/  HMMA.16816.F32.BF16 R72, R36.reuse, R144, R72 ;  /* 0x000000902448723c */ /* 0x050ff00000041848 */
[C---:B------:R-:W-:Y:S08]  /*33c0*/  HMMA.16816.F32.BF16 R80, R36.reuse, R136, R80 ;  /* 0x000000882450723c */ /* 0x040ff00000041850 */
[C---:B------:R-:W-:Y:S08]  /*33d0*/  HMMA.16816.F32.BF16 R60, R36.reuse, R88, R60 ;  /* 0x00000058243c723c */ /* 0x040ff0000004183c */
[----:B------:R-:W-:Y:S01]  /*33e0*/  HMMA.16816.F32.BF16 R68, R36, R92, R68 ;  /* 0x0000005c2444723c */ /* 0x000fe20000041844 */
[----:B------:R-:W3:Y:S07]  /*33f0*/  LDSM.16.M88.4 R36, [R31] ;  /* 0x000000001f24783b */ /* 0x000eee0000000200 */
[C---:B------:R-:W-:Y:S08]  /*3400*/  HMMA.16816.F32.BF16 R96, R56.reuse, R136, R96 ;  /* 0x000000883860723c */ /* 0x040ff00000041860 */
[C---:B------:R-:W-:Y:S08]  /*3410*/  HMMA.16816.F32.BF16 R116, R56.reuse, R88, R116 ;  /* 0x000000583874723c */ /* 0x040ff00000041874 */
[----:B------:R-:W-:Y:S01]  /*3420*/  HMMA.16816.F32.BF16 R48, R56, R92, R48 ;  /* 0x0000005c3830723c */ /* 0x000fe20000041830 */
[----:B------:R-:W4:Y:S04]  /*3430*/  LDSM.16.M88.4 R56, [R8] ;  /* 0x000000000838783b */ /* 0x000f280000000200 */
[----:B------:R-:W-:Y:S03]  /*3440*/  BAR.SYNC.DEFER_BLOCKING 0x0 ;  /* 0x0000000000007b1d */ /* 0x000fe60000010000 */
[----:B------:R-:W-:Y:S08]  /*3450*/  HMMA.16816.F32.BF16 R124, R76, R126, R132 ;  /* 0x0000007e4c7c723c */ /* 0x000ff00000041884 */
[C---:B-1----:R-:W-:Y:S08]  /*3460*/  HMMA.16816.F32.BF16 R128, R44.reuse, R144, R128 ;  /* 0x000000902c80723c */ /* 0x042ff00000041880 */
[C---:B------:R-:W-:Y:S01]  /*3470*/  HMMA.16816.F32.BF16 R100, R44.reuse, R88, R100 ;  /* 0x000000582c64723c */ /* 0x040fe20000041864 */
[----:B------:R-:W-:Y:S01]  /*3480*/  @!PT LDS RZ, [RZ] ;  /* 0x00000000fffff984 */ /* 0x000fe20000000800 */
[----:B------:R-:W-:Y:S01]  /*3490*/  @!PT LDS RZ, [RZ] ;  /* 0x00000000fffff984 */ /* 0x000fe20000000800 */
[----:B------:R-:W-:Y:S01]  /*34a0*/  @!PT LDS RZ, [RZ] ;  /* 0x00000000fffff984 */ /* 0x000fe20000000800 */
[----:B------:R1:W-:Y:S07]  /*34b0*/  LDGSTS.E.BYPASS.128 [R22], [R148.64+0x400] ;  /* 0x0000040094167fae */ /* 0x0003ee000b901c44 */
[C---:B------:R-:W-:Y:S01]  /*34c0*/  HMMA.16816.F32.BF16 R124, R44.reuse, R136, R124 ;  /* 0x000000882c7c723c */ /* 0x040fe2000004187c */
[----:B------:R1:W-:Y:S04]  /*34d0*/  LDGSTS.E.BYPASS.128 [R22+0x1000], [R150.64+0x400] ;  /* 0x0100040096167fae */ /* 0x0003e8000b901c44 */
[----:B------:R1:W-:Y:S03]  /*34e0*/  LDGSTS.E.BYPASS.128 [R22+0x2000], [R152.64+0x400] ;  /* 0x0200040098167fae */ /* 0x0003e6000b901c44 */
[----:B------:R-:W-:Y:S01]  /*34f0*/  HMMA.16816.F32.BF16 R84, R44, R92, R84 ;  /* 0x0000005c2c54723c */ /* 0x000fe20000041854 */
[----:B------:R1:W-:Y:S04]  /*3500*/  LDGSTS.E.BYPASS.128 [R22+0x3000], [R154.64+0x400] ;  /* 0x030004009a167fae */ /* 0x0003e8000b901c44 */
[----:B------:R-:W0:Y:S03]  /*3510*/  LDGDEPBAR ;  /* 0x00000000000079af */ /* 0x000e260000000000 */
[C---:B--2---:R-:W-:Y:S01]  /*3520*/  HMMA.16816.F32.BF16 R112, R40.reuse, R146, R112 ;  /* 0x000000922870723c */ /* 0x044fe20000041870 */
[----:B------:R1:W-:Y:S04]  /*3530*/  LDGSTS.E.BYPASS.128 [R22+0x10000], [R156.64+0x400] ;  /* 0x100004009c167fae */ /* 0x0003e8000b901c44 */
[----:B------:R1:W-:Y:S03]  /*3540*/  LDGSTS.E.BYPASS.128 [R22+0x11000], [R158.64+0x400] ;  /* 0x110004009e167fae */ /* 0x0003e6000b901c44 */
[C---:B------:R-:W-:Y:S01]  /*3550*/  HMMA.16816.F32.BF16 R104, R40.reuse, R138, R104 ;  /* 0x0000008a2868723c */ /* 0x040fe20000041868 */
[----:B------:R1:W-:Y:S04]  /*3560*/  LDGSTS.E.BYPASS.128 [R22+0x12000], [R160.64+0x400] ;  /* 0x12000400a0167fae */ /* 0x0003e8000b901c44 */
[----:B------:R1:W-:Y:S03]  /*3570*/  LDGSTS.E.BYPASS.128 [R22+0x13000], [R162.64+0x400] ;  /* 0x13000400a2167fae */ /* 0x0003e6000b901c44 */
[C---:B------:R-:W-:Y:S01]  /*3580*/  HMMA.16816.F32.BF16 R108, R40.reuse, R90, R108 ;  /* 0x0000005a286c723c */ /* 0x040fe2000004186c */
[----:B------:R-:W0:Y:S07]  /*3590*/  LDGDEPBAR ;  /* 0x00000000000079af */ /* 0x000e2e0000000000 */
[----:B------:R-:W-:Y:S08]  /*35a0*/  HMMA.16816.F32.BF16 R52, R40, R94, R52 ;  /* 0x0000005e2834723c */ /* 0x000ff00000041834 */
[C---:B---3--:R-:W-:Y:S08]  /*35b0*/  HMMA.16816.F32.BF16 R72, R36.reuse, R146, R72 ;  /* 0x000000922448723c */ /* 0x048ff00000041848 */
[----:B------:R-:W-:Y:S01]  /*35c0*/  HMMA.16816.F32.BF16 R80, R36, R138, R80 ;  /* 0x0000008a2450723c */ /* 0x000fe20000041850 */
[----:B------:R-:W-:-:S04]  /*35d0*/  DEPBAR.LE SB0, 0x6 ;  /* 0x000081800000791a */ /* 0x000fc80000000000 */
[----:B------:R-:W-:Y:S03]  /*35e0*/  BAR.SYNC.DEFER_BLOCKING 0x0 ;  /* 0x0000000000007b1d */ /* 0x000fe60000010000 */
[C---:B------:R-:W-:Y:S08]  /*35f0*/  HMMA.16816.F32.BF16 R60, R36.reuse, R90, R60 ;  /* 0x0000005a243c723c */ /* 0x040ff0000004183c */
[----:B------:R-:W-:Y:S08]  /*3600*/  HMMA.16816.F32.BF16 R68, R36, R94, R68 ;  /* 0x0000005e2444723c */ /* 0x000ff00000041844 */
[C---:B------:R-:W-:Y:S01]  /*3610*/  HMMA.16816.F32.BF16 R64, R120.reuse, R146, R64 ;  /* 0x000000927840723c */ /* 0x040fe20000041840 */
[----:B------:R-:W-:Y:S07]  /*3620*/  LDSM.16.M88.4 R140, [R29+0x14000] ;  /* 0x014000001d8c783b */ /* 0x000fee0000000200 */
[C---:B------:R-:W-:Y:S01]  /*3630*/  HMMA.16816.F32.BF16 R96, R120.reuse, R138, R96 ;  /* 0x0000008a7860723c */ /* 0x040fe20000041860 */
[----:B------:R-:W-:Y:S04]  /*3640*/  LDSM.16.M88.4 R44, [R17+0x14000] ;  /* 0x01400000112c783b */ /* 0x000fe80000000200 */
[----:B------:R-:W-:Y:S03]  /*3650*/  LDSM.16.M88.4 R40, [R33+0x14000] ;  /* 0x014000002128783b */ /* 0x000fe60000000200 */
[C---:B------:R-:W-:Y:S01]  /*3660*/  HMMA.16816.F32.BF16 R116, R120.reuse, R90, R116 ;  /* 0x0000005a7874723c */ /* 0x040fe20000041874 */
[----:B------:R-:W-:Y:S04]  /*3670*/  LDSM.16.M88.4 R36, [R21+0x14000] ;  /* 0x014000001524783b */ /* 0x000fe80000000200 */
[----:B------:R-:W2:Y:S03]  /*3680*/  LDSM.16.M88.4 R76, [R27+0x4000] ;  /* 0x004000001b4c783b */ /* 0x000ea60000000200 */
[----:B------:R-:W-:Y:S01]  /*3690*/  HMMA.16816.F32.BF16 R48, R120, R94, R48 ;  /* 0x0000005e7830723c */ /* 0x000fe20000041830 */
[----:B------:R-:W3:Y:S04]  /*36a0*/  LDSM.16.M88.4 R120, [R20+0x4000] ;  /* 0x004000001478783b */ /* 0x000ee80000000200 */
[----:B------:R-:W-:Y:S03]  /*36b0*/  LDSM.16.M88.4 R132, [R30+0x4000] ;  /* 0x004000001e84783b */ /* 0x000fe60000000200 */
[C---:B----4-:R-:W-:Y:S01]  /*36c0*/  HMMA.16816.F32.BF16 R144, R56.reuse, R146, R128 ;  /* 0x000000923890723c */ /* 0x050fe20000041880 */
[----:B------:R-:W-:Y:S07]  /*36d0*/  LDSM.16.M88.4 R128, [R24+0x4000] ;  /* 0x004000001880783b */ /* 0x000fee0000000200 */
[C---:B------:R-:W-:Y:S01]  /*36e0*/  HMMA.16816.F32.BF16 R136, R56.reuse, R138, R124 ;  /* 0x0000008a3888723c */ /* 0x040fe2000004187c */
[----:B------:R-:W-:Y:S07]  /*36f0*/  LDSM.16.M88.4 R124, [R23+0x4000] ;  /* 0x00400000177c783b */ /* 0x000fee0000000200 */
[C---:B------:R-:W-:Y:S01]  /*3700*/  HMMA.16816.F32.BF16 R88, R56.reuse, R90, R100 ;  /* 0x0000005a3858723c */ /* 0x040fe20000041864 */
[----:B------:R-:W-:Y:S07]  /*3710*/  LDSM.16.M88.4 R100, [R15+0x4000] ;  /* 0x004000000f64783b */ /* 0x000fee0000000200 */
[----:B------:R-:W-:Y:S01]  /*3720*/  HMMA.16816.F32.BF16 R56, R56, R94, R84 ;  /* 0x0000005e3838723c */ /* 0x000fe20000041854 */
[----:B------:R-:W4:Y:S04]  /*3730*/  LDSM.16.M88.4 R92, [R19+0x4000] ;  /* 0x00400000135c783b */ /* 0x000f280000000200 */
[----:B------:R-:W-:Y:S03]  /*3740*/  LDSM.16.M88.4 R84, [R18+0x4000] ;  /* 0x004000001254783b */ /* 0x000fe60000000200 */
[-C--:B--2---:R-:W-:Y:S08]  /*3750*/  HMMA.16816.F32.BF16 R112, R76, R140.reuse, R112 ;  /* 0x0000008c4c70723c */ /* 0x084ff00000041870 */
[C---:B---3--:R-:W-:Y:S08]  /*3760*/  HMMA.16816.F32.BF16 R72, R120.reuse, R140, R72 ;  /* 0x0000008c7848723c */ /* 0x048ff00000041848 */
[C---:B------:R-:W-:Y:S08]  /*3770*/  HMMA.16816.F32.BF16 R80, R120.reuse, R44, R80 ;  /* 0x0000002c7850723c */ /* 0x040ff00000041850 */
[C---:B------:R-:W-:Y:S08]  /*3780*/  HMMA.16816.F32.BF16 R60, R120.reuse, R40, R60 ;  /* 0x00000028783c723c */ /* 0x040ff0000004183c */
[----:B------:R-:W-:Y:S01]  /*3790*/  HMMA.16816.F32.BF16 R68, R120, R36, R68 ;  /* 0x000000247844723c */ /* 0x000fe20000041844 */
[----:B------:R-:W2:Y:S07]  /*37a0*/  LDSM.16.M88.4 R120, [R34+0x4000] ;  /* 0x004000002278783b */ /* 0x000eae0000000200 */
[C---:B------:R-:W-:Y:S08]  /*37b0*/  HMMA.16816.F32.BF16 R104, R76.reuse, R44, R104 ;  /* 0x0000002c4c68723c */ /* 0x040ff00000041868 */
[C---:B------:R-:W-:Y:S08]  /*37c0*/  HMMA.16816.F32.BF16 R108, R76.reuse, R40, R108 ;  /* 0x000000284c6c723c */ /* 0x040ff0000004186c */
[----:B------:R-:W-:Y:S01]  /*37d0*/  HMMA.16816.F32.BF16 R52, R76, R36, R52 ;  /* 0x000000244c34723c */ /* 0x000fe20000041834 */
[----:B------:R-:W3:Y:S07]  /*37e0*/  LDSM.16.M88.4 R76, [R28+0x4000] ;  /* 0x004000001c4c783b */ /* 0x000eee0000000200 */
[C---:B----4-:R-:W-:Y:S08]  /*37f0*/  HMMA.16816.F32.BF16 R64, R92.reuse, R140, R64 ;  /* 0x0000008c5c40723c */ /* 0x050ff00000041840 */
[C---:B------:R-:W-:Y:S08]  /*3800*/  HMMA.16816.F32.BF16 R96, R92.reuse, R44, R96 ;  /* 0x0000002c5c60723c */ /* 0x040ff00000041860 */
[C---:B------:R-:W-:Y:S08]  /*3810*/  HMMA.16816.F32.BF16 R116, R92.reuse, R40, R116 ;  /* 0x000000285c74723c */ /* 0x040ff00000041874 */
[----:B------:R-:W-:Y:S01]  /*3820*/  HMMA.16816.F32.BF16 R48, R92, R36, R48 ;  /* 0x000000245c30723c */ /* 0x000fe20000041830 */
[----:B------:R-:W-:Y:S07]  /*3830*/  LDSM.16.M88.4 R92, [R25+0x14000] ;  /* 0x01400000195c783b */ /* 0x000fee0000000200 */
[C---:B------:R-:W-:Y:S08]  /*3840*/  HMMA.16816.F32.BF16 R72, R100.reuse, R142, R72 ;  /* 0x0000008e6448723c */ /* 0x040ff00000041848 */
        /* <DEDUP_REMOVED lines=10> */
[C---:B---3--:R-:W-:Y:S08]  /*38f0*/  HMMA.16816.F32.BF16 R112, R76.reuse, R142, R112 ;  /* 0x0000008e4c70723c */ /* 0x048ff00000041870 */
[C---:B------:R-:W-:Y:S08]  /*3900*/  HMMA.16816.F32.BF16 R104, R76.reuse, R46, R104 ;  /* 0x0000002e4c68723c */ /* 0x040ff00000041868 */
[C---:B------:R-:W-:Y:S08]  /*3910*/  HMMA.16816.F32.BF16 R108, R76.reuse, R42, R108 ;  /* 0x0000002a4c6c723c */ /* 0x040ff0000004186c */
[-C--:B------:R-:W-:Y:S01]  /*3920*/  HMMA.16816.F32.BF16 R52, R76, R38.reuse, R52 ;  /* 0x000000264c34723c */ /* 0x080fe20000041834 */
[----:B------:R-:W2:Y:S07]  /*3930*/  LDSM.16.M88.4 R76, [R26+0x14000] ;  /* 0x014000001a4c783b */ /* 0x000eae0000000200 */
[-C--:B------:R-:W-:Y:S01]  /*3940*/  HMMA.16816.F32.BF16 R100, R100, R38.reuse, R68 ;  /* 0x000000266464723c */ /* 0x080fe20000041844 */
[----:B------:R-:W3:Y:S07]  /*3950*/  LDSM.16.M88.4 R68, [R14+0x14000] ;  /* 0x014000000e44783b */ /* 0x000eee0000000200 */
[----:B------:R-:W-:Y:S01]  /*3960*/  HMMA.16816.F32.BF16 R120, R120, R38, R48 ;  /* 0x000000267878723c */ /* 0x000fe20000041830 */
[----:B------:R-:W4:Y:S07]  /*3970*/  LDSM.16.M88.4 R48, [R4+0x14000] ;  /* 0x014000000430783b */ /* 0x000f2e0000000200 */
[C---:B------:R-:W-:Y:S01]  /*3980*/  HMMA.16816.F32.BF16 R136, R132.reuse, R46, R136 ;  /* 0x0000002e8488723c */ /* 0x040fe20000041888 */
[----:B------:R-:W-:Y:S07]  /*3990*/  LDSM.16.M88.4 R44, [R13+0x4000] ;  /* 0x004000000d2c783b */ /* 0x000fee0000000200 */
[C---:B------:R-:W-:Y:S01]  /*39a0*/  HMMA.16816.F32.BF16 R88, R132.reuse, R42, R88 ;  /* 0x0000002a8458723c */ /* 0x040fe20000041858 */
[----:B------:R-:W-:Y:S07]  /*39b0*/  LDSM.16.M88.4 R40, [R31+0x4000] ;  /* 0x004000001f28783b */ /* 0x000fee0000000200 */
[----:B------:R-:W-:Y:S01]  /*39c0*/  HMMA.16816.F32.BF16 R56, R132, R38, R56 ;  /* 0x000000268438723c */ /* 0x000fe20000041838 */
[----:B------:R-:W1:Y:S07]  /*39d0*/  LDSM.16.M88.4 R36, [R11+0x4000] ;  /* 0x004000000b24783b */ /* 0x000e6e0000000200 */
[C---:B--2---:R-:W-:Y:S08]  /*39e0*/  HMMA.16816.F32.BF16 R112, R84.reuse, R76, R112 ;  /* 0x0000004c5470723c */ /* 0x044ff00000041870 */
[C---:B---3--:R-:W-:Y:S08]  /*39f0*/  HMMA.16816.F32.BF16 R104, R84.reuse, R68, R104 ;  /* 0x000000445468723c */ /* 0x048ff00000041868 */
[C---:B----4-:R-:W-:Y:S08]  /*3a00*/  HMMA.16816.F32.BF16 R108, R84.reuse, R48, R108 ;  /* 0x00000030546c723c */ /* 0x050ff0000004186c */
[----:B------:R-:W-:Y:S01]  /*3a10*/  HMMA.16816.F32.BF16 R52, R84, R92, R52 ;  /* 0x0000005c5434723c */ /* 0x000fe20000041834 */
[----:B------:R-:W2:Y:S07]  /*3a20*/  LDSM.16.M88.4 R84, [R12+0x4000] ;  /* 0x004000000c54783b */ /* 0x000eae0000000200 */
[C---:B------:R-:W-:Y:S08]  /*3a30*/  HMMA.16816.F32.BF16 R64, R124.reuse, R76, R64 ;  /* 0x0000004c7c40723c */ /* 0x040ff00000041840 */
[C---:B------:R-:W-:Y:S08]  /*3a40*/  HMMA.16816.F32.BF16 R96, R124.reuse, R68, R96 ;  /* 0x000000447c60723c */ /* 0x040ff00000041860 */
[C---:B------:R-:W-:Y:S08]  /*3a50*/  HMMA.16816.F32.BF16 R116, R124.reuse, R48, R116 ;  /* 0x000000307c74723c */ /* 0x040ff00000041874 */
[----:B------:R-:W-:Y:S01]  /*3a60*/  HMMA.16816.F32.BF16 R120, R124, R92, R120 ;  /* 0x0000005c7c78723c */ /* 0x000fe20000041878 */
[----:B------:R-:W3:Y:S04]  /*3a70*/  LDSM.16.M88.4 R124, [R8+0x4000] ;  /* 0x00400000087c783b */ /* 0x000ee80000000200 */
[----:B------:R-:W-:Y:S03]  /*3a80*/  BAR.SYNC.DEFER_BLOCKING 0x0 ;  /* 0x0000000000007b1d */ /* 0x000fe60000010000 */
[----:B------:R-:W-:Y:S08]  /*3a90*/  HMMA.16816.F32.BF16 R144, R132, R142, R144 ;  /* 0x0000008e8490723c */ /* 0x000ff00000041890 */
[C---:B------:R-:W-:Y:S08]  /*3aa0*/  HMMA.16816.F32.BF16 R72, R128.reuse, R76, R72 ;  /* 0x0000004c8048723c */ /* 0x040ff00000041848 */
[C---:B------:R-:W-:Y:S01]  /*3ab0*/  HMMA.16816.F32.BF16 R80, R128.reuse, R68, R80 ;  /* 0x000000448050723c */ /* 0x040fe20000041850 */
[----:B------:R-:W-:Y:S01]  /*3ac0*/  @!PT LDS RZ, [RZ] ;  /* 0x00000000fffff984 */ /* 0x000fe20000000800 */
[----:B------:R-:W-:Y:S01]  /*3ad0*/  @!PT LDS RZ, [RZ] ;  /* 0x00000000fffff984 */ /* 0x000fe20000000800 */
[----:B------:R-:W-:Y:S01]  /*3ae0*/  @!PT LDS RZ, [RZ] ;  /* 0x00000000fffff984 */ /* 0x000fe20000000800 */
[----:B------:R4:W-:Y:S07]  /*3af0*/  LDGSTS.E.BYPASS.128 [R22+0x4000], [R148.64+0x480] ;  /* 0x0400048094167fae */ /* 0x0009ee000b901c44 */
[C---:B------:R-:W-:Y:S01]  /*3b00*/  HMMA.16816.F32.BF16 R60, R128.reuse, R48, R60 ;  /* 0x00000030803c723c */ /* 0x040fe2000004183c */
[----:B------:R4:W-:Y:S04]  /*3b10*/  LDGSTS.E.BYPASS.128 [R22+0x5000], [R150.64+0x480] ;  /* 0x0500048096167fae */ /* 0x0009e8000b901c44 */
[----:B------:R4:W-:Y:S03]  /*3b20*/  LDGSTS.E.BYPASS.128 [R22+0x6000], [R152.64+0x480] ;  /* 0x0600048098167fae */ /* 0x0009e6000b901c44 */
[----:B------:R-:W-:Y:S01]  /*3b30*/  HMMA.16816.F32.BF16 R100, R128, R92, R100 ;  /* 0x0000005c8064723c */ /* 0x000fe20000041864 */
[----:B------:R4:W-:Y:S04]  /*3b40*/  LDGSTS.E.BYPASS.128 [R22+0x7000], [R154.64+0x480] ;  /* 0x070004809a167fae */ /* 0x0009e8000b901c44 */
[----:B------:R-:W0:Y:S03]  /*3b50*/  LDGDEPBAR ;  /* 0x00000000000079af */ /* 0x000e260000000000 */
[C---:B-1----:R-:W-:Y:S01]  /*3b60*/  HMMA.16816.F32.BF16 R88, R36.reuse, R48, R88 ;  /* 0x000000302458723c */ /* 0x042fe20000041858 */
        /* <DEDUP_REMOVED lines=8> */
[C---:B------:R-:W-:Y:S08]  /*3bf0*/  HMMA.16816.F32.BF16 R112, R44.reuse, R78, R112 ;  /* 0x0000004e2c70723c */ /* 0x040ff00000041870 */
        /* <DEDUP_REMOVED lines=8> */
[----:B------:R-:W1:Y:S04]  /*3c80*/  LDSM.16.M88.4 R36, [R29+0x18000] ;  /* 0x018000001d24783b */ /* 0x000e680000000200 */
[----:B------:R-:W-:Y:S03]  /*3c90*/  LDSM.16.M88.4 R128, [R33+0x18000] ;  /* 0x018000002180783b */ /* 0x000fe60000000200 */
[C---:B------:R-:W-:Y:S01]  /*3ca0*/  HMMA.16816.F32.BF16 R60, R40.reuse, R50, R60 ;  /* 0x00000032283c723c */ /* 0x040fe2000004183c */
[----:B------:R-:W-:Y:S04]  /*3cb0*/  LDSM.16.M88.4 R132, [R21+0x18000] ;  /* 0x018000001584783b */ /* 0x000fe80000000200 */
[----:B------:R-:W-:Y:S03]  /*3cc0*/  LDSM.16.M88.4 R140, [R24+0x8000] ;  /* 0x00800000188c783b */ /* 0x000fe60000000200 */
[----:B------:R-:W-:Y:S01]  /*3cd0*/  HMMA.16816.F32.BF16 R100, R40, R94, R100 ;  /* 0x0000005e2864723c */ /* 0x000fe20000041864 */
[----:B------:R-:W1:Y:S07]  /*3ce0*/  LDSM.16.M88.4 R40, [R17+0x18000] ;  /* 0x018000001128783b */ /* 0x000e6e0000000200 */
[C---:B--2---:R-:W-:Y:S08]  /*3cf0*/  HMMA.16816.F32.BF16 R64, R84.reuse, R78, R64 ;  /* 0x0000004e5440723c */ /* 0x044ff00000041840 */
[C---:B------:R-:W-:Y:S08]  /*3d00*/  HMMA.16816.F32.BF16 R96, R84.reuse, R70, R96 ;  /* 0x000000465460723c */ /* 0x040ff00000041860 */
[C---:B------:R-:W-:Y:S08]  /*3d10*/  HMMA.16816.F32.BF16 R116, R84.reuse, R50, R116 ;  /* 0x000000325474723c */ /* 0x040ff00000041874 */
[----:B------:R-:W-:Y:S01]  /*3d20*/  HMMA.16816.F32.BF16 R120, R84, R94, R120 ;  /* 0x0000005e5478723c */ /* 0x000fe20000041878 */
[----:B------:R-:W2:Y:S07]  /*3d30*/  LDSM.16.M88.4 R84, [R20+0x8000] ;  /* 0x008000001454783b */ /* 0x000eae0000000200 */
[C---:B---3--:R-:W-:Y:S01]  /*3d40*/  HMMA.16816.F32.BF16 R88, R124.reuse, R50, R88 ;  /* 0x000000327c58723c */ /* 0x048fe20000041858 */
[----:B------:R-:W3:Y:S07]  /*3d50*/  LDSM.16.M88.4 R48, [R19+0x8000] ;  /* 0x008000001330783b */ /* 0x000eee0000000200 */
[C---:B------:R-:W-:Y:S01]  /*3d60*/  HMMA.16816.F32.BF16 R144, R124.reuse, R78, R144 ;  /* 0x0000004e7c90723c */ /* 0x040fe20000041890 */
[----:B------:R-:W-:Y:S07]  /*3d70*/  LDSM.16.M88.4 R76, [R15+0x8000] ;  /* 0x008000000f4c783b */ /* 0x000fee0000000200 */
[----:B------:R-:W-:Y:S01]  /*3d80*/  HMMA.16816.F32.BF16 R136, R124, R70, R136 ;  /* 0x000000467c88723c */ /* 0x000fe20000041888 */
[----:B------:R-:W3:Y:S07]  /*3d90*/  LDSM.16.M88.4 R68, [R18+0x8000] ;  /* 0x008000001244783b */ /* 0x000eee0000000200 */
        /* <DEDUP_REMOVED lines=10> */
[----:B------:R-:W-:Y:S01]  /*3e40*/  HMMA.16816.F32.BF16 R56, R124, R94, R56 ;  /* 0x0000005e7c38723c */ /* 0x000fe20000041838 */
[----:B------:R-:W-:Y:S04]  /*3e50*/  LDSM.16.M88.4 R92, [R25+0x18000] ;  /* 0x01800000195c783b */ /* 0x000fe80000000200 */
[----:B------:R-:W-:Y:S03]  /*3e60*/  LDSM.16.M88.4 R124, [R23+0x8000] ;  /* 0x00800000177c783b */ /* 0x000fe60000000200 */
[C---:B---3--:R-:W-:Y:S08]  /*3e70*/  HMMA.16816.F32.BF16 R64, R48.reuse, R36, R64 ;  /* 0x000000243040723c */ /* 0x048ff00000041840 */
[C---:B------:R-:W-:Y:S08]  /*3e80*/  HMMA.16816.F32.BF16 R96, R48.reuse, R40, R96 ;  /* 0x000000283060723c */ /* 0x040ff00000041860 */
[C---:B------:R-:W-:Y:S08]  /*3e90*/  HMMA.16816.F32.BF16 R116, R48.reuse, R128, R116 ;  /* 0x000000803074723c */ /* 0x040ff00000041874 */
[----:B------:R-:W-:Y:S01]  /*3ea0*/  HMMA.16816.F32.BF16 R120, R48, R132, R120 ;  /* 0x000000843078723c */ /* 0x000fe20000041878 */
[----:B------:R-:W-:Y:S07]  /*3eb0*/  LDSM.16.M88.4 R48, [R26+0x18000] ;  /* 0x018000001a30783b */ /* 0x000fee0000000200 */
[C---:B------:R-:W-:Y:S08]  /*3ec0*/  HMMA.16816.F32.BF16 R144, R68.reuse, R36, R144 ;  /* 0x000000244490723c */ /* 0x040ff00000041890 */
[C---:B------:R-:W-:Y:S08]  /*3ed0*/  HMMA.16816.F32.BF16 R136, R68.reuse, R40, R136 ;  /* 0x000000284488723c */ /* 0x040ff00000041888 */
[C---:B------:R-:W-:Y:S08]  /*3ee0*/  HMMA.16816.F32.BF16 R88, R68.reuse, R128, R88 ;  /* 0x000000804458723c */ /* 0x040ff00000041858 */
[----:B------:R-:W-:Y:S01]  /*3ef0*/  HMMA.16816.F32.BF16 R56, R68, R132, R56 ;  /* 0x000000844438723c */ /* 0x000fe20000041838 */
[----:B------:R-:W-:Y:S07]  /*3f00*/  LDSM.16.M88.4 R68, [R4+0x18000] ;  /* 0x018000000444783b */ /* 0x000fee0000000200 */
[C---:B-1----:R-:W-:Y:S08]  /*3f10*/  HMMA.16816.F32.BF16 R112, R44.reuse, R38, R112 ;  /* 0x000000262c70723c */ /* 0x042ff00000041870 */
[C---:B------:R-:W-:Y:S08]  /*3f20*/  HMMA.16816.F32.BF16 R104, R44.reuse, R42, R104 ;  /* 0x0000002a2c68723c */ /* 0x040ff00000041868 */
[C---:B------:R-:W-:Y:S08]  /*3f30*/  HMMA.16816.F32.BF16 R108, R44.reuse, R130, R108 ;  /* 0x000000822c6c723c */ /* 0x040ff0000004186c */
[----:B------:R-:W-:Y:S01]  /*3f40*/  HMMA.16816.F32.BF16 R52, R44, R134, R52 ;  /* 0x000000862c34723c */ /* 0x000fe20000041834 */
[----:B------:R-:W1:Y:S07]  /*3f50*/  LDSM.16.M88.4 R44, [R30+0x8000] ;  /* 0x008000001e2c783b */ /* 0x000e6e0000000200 */
[C---:B------:R-:W-:Y:S08]  /*3f60*/  HMMA.16816.F32.BF16 R72, R76.reuse, R38, R72 ;  /* 0x000000264c48723c */ /* 0x040ff00000041848 */
        /* <DEDUP_REMOVED lines=8> */
[----:B------:R-:W2:Y:S07]  /*3ff0*/  LDSM.16.M88.4 R84, [R32+0x8000] ;  /* 0x008000002054783b */ /* 0x000eae0000000200 */
[C---:B-1----:R-:W-:Y:S01]  /*4000*/  HMMA.16816.F32.BF16 R144, R44.reuse, R38, R144 ;  /* 0x000000262c90723c */ /* 0x042fe20000041890 */
[----:B------:R-:W1:Y:S07]  /*4010*/  LDSM.16.M88.4 R36, [R11+0x8000] ;  /* 0x008000000b24783b */ /* 0x000e6e0000000200 */
[C---:B------:R-:W-:Y:S01]  /*4020*/  HMMA.16816.F32.BF16 R136, R44.reuse, R42, R136 ;  /* 0x0000002a2c88723c */ /* 0x040fe20000041888 */
[----:B------:R-:W-:Y:S07]  /*4030*/  LDSM.16.M88.4 R40, [R31+0x8000] ;  /* 0x008000001f28783b */ /* 0x000fee0000000200 */
[C---:B------:R-:W-:Y:S08]  /*4040*/  HMMA.16816.F32.BF16 R88, R44.reuse, R130, R88 ;  /* 0x000000822c58723c */ /* 0x040ff00000041858 */
[----:B------:R-:W-:Y:S01]  /*4050*/  HMMA.16816.F32.BF16 R56, R44, R134, R56 ;  /* 0x000000862c38723c */ /* 0x000fe20000041838 */
[----:B------:R-:W3:Y:S07]  /*4060*/  LDSM.16.M88.4 R44, [R13+0x8000] ;  /* 0x008000000d2c783b */ /* 0x000eee0000000200 */
[-C--:B------:R-:W-:Y:S08]  /*4070*/  HMMA.16816.F32.BF16 R64, R124, R48.reuse, R64 ;  /* 0x000000307c40723c */ /* 0x080ff00000041840 */
[C---:B--2---:R-:W-:Y:S08]  /*4080*/  HMMA.16816.F32.BF16 R112, R84.reuse, R48, R112 ;  /* 0x000000305470723c */ /* 0x044ff00000041870 */
[C---:B------:R-:W-:Y:S08]  /*4090*/  HMMA.16816.F32.BF16 R104, R84.reuse, R76, R104 ;  /* 0x0000004c5468723c */ /* 0x040ff00000041868 */
[C---:B------:R-:W-:Y:S08]  /*40a0*/  HMMA.16816.F32.BF16 R108, R84.reuse, R68, R108 ;  /* 0x00000044546c723c */ /* 0x040ff0000004186c */
[----:B------:R-:W-:Y:S01]  /*40b0*/  HMMA.16816.F32.BF16 R52, R84, R92, R52 ;  /* 0x0000005c5434723c */ /* 0x000fe20000041834 */
[----:B------:R-:W2:Y:S07]  /*40c0*/  LDSM.16.M88.4 R84, [R12+0x8000] ;  /* 0x008000000c54783b */ /* 0x000eae0000000200 */
        /* <DEDUP_REMOVED lines=26> */
[C---:B---3--:R-:W-:Y:S08]  /*4270*/  HMMA.16816.F32.BF16 R112, R44.reuse, R50, R112 ;  /* 0x000000322c70723c */ /* 0x048ff00000041870 */
        /* <DEDUP_REMOVED lines=12> */
[----:B------:R-:W1:Y:S04]  /*4340*/  LDSM.16.M88.4 R40, [R29+0x1c000] ;  /* 0x01c000001d28783b */ /* 0x000e680000000200 */
[----:B------:R-:W3:Y:S03]  /*4350*/  LDSM.16.M88.4 R132, [R21+0x1c000] ;  /* 0x01c000001584783b */ /* 0x000ee60000000200 */
[C---:B--2---:R-:W-:Y:S01]  /*4360*/  HMMA.16816.F32.BF16 R64, R84.reuse, R50, R64 ;  /* 0x000000325440723c */ /* 0x044fe20000041840 */
[----:B------:R-:W-:Y:S07]  /*4370*/  LDSM.16.M88.4 R140, [R24+0xc000] ;  /* 0x00c00000188c783b */ /* 0x000fee0000000200 */
[C---:B------:R-:W-:Y:S08]  /*4380*/  HMMA.16816.F32.BF16 R96, R84.reuse, R78, R96 ;  /* 0x0000004e5460723c */ /* 0x040ff00000041860 */
[C---:B------:R-:W-:Y:S08]  /*4390*/  HMMA.16816.F32.BF16 R116, R84.reuse, R70, R116 ;  /* 0x000000465474723c */ /* 0x040ff00000041874 */
[----:B------:R-:W-:Y:S01]  /*43a0*/  HMMA.16816.F32.BF16 R120, R84, R94, R120 ;  /* 0x0000005e5478723c */ /* 0x000fe20000041878 */
[----:B------:R-:W2:Y:S07]  /*43b0*/  LDSM.16.M88.4 R84, [R20+0xc000] ;  /* 0x00c000001454783b */ /* 0x000eae0000000200 */
[C---:B------:R-:W-:Y:S01]  /*43c0*/  HMMA.16816.F32.BF16 R144, R124.reuse, R50, R144 ;  /* 0x000000327c90723c */ /* 0x040fe20000041890 */
[----:B------:R-:W2:Y:S07]  /*43d0*/  LDSM.16.M88.4 R48, [R19+0xc000] ;  /* 0x00c000001330783b */ /* 0x000eae0000000200 */
[C---:B------:R-:W-:Y:S08]  /*43e0*/  HMMA.16816.F32.BF16 R136, R124.reuse, R78, R136 ;  /* 0x0000004e7c88723c */ /* 0x040ff00000041888 */
[----:B------:R-:W-:Y:S01]  /*43f0*/  HMMA.16816.F32.BF16 R88, R124, R70, R88 ;  /* 0x000000467c58723c */ /* 0x000fe20000041858 */
[----:B------:R-:W4:Y:S07]  /*4400*/  LDSM.16.M88.4 R68, [R18+0xc000] ;  /* 0x00c000001244783b */ /* 0x000f2e0000000200 */
[C---:B-1----:R-:W-:Y:S08]  /*4410*/  HMMA.16816.F32.BF16 R112, R36.reuse, R40, R112 ;  /* 0x000000282470723c */ /* 0x042ff00000041870 */
[C---:B------:R-:W-:Y:S08]  /*4420*/  HMMA.16816.F32.BF16 R104, R36.reuse, R44, R104 ;  /* 0x0000002c2468723c */ /* 0x040ff00000041868 */
[C---:B------:R-:W-:Y:S08]  /*4430*/  HMMA.16816.F32.BF16 R108, R36.reuse, R128, R108 ;  /* 0x00000080246c723c */ /* 0x040ff0000004186c */
[----:B---3--:R-:W-:Y:S01]  /*4440*/  HMMA.16816.F32.BF16 R52, R36, R132, R52 ;  /* 0x000000842434723c */ /* 0x008fe20000041834 */
[----:B------:R-:W1:Y:S07]  /*4450*/  LDSM.16.M88.4 R36, [R28+0xc000] ;  /* 0x00c000001c24783b */ /* 0x000e6e0000000200 */
[C---:B--2---:R-:W-:Y:S08]  /*4460*/  HMMA.16816.F32.BF16 R72, R84.reuse, R40, R72 ;  /* 0x000000285448723c */ /* 0x044ff00000041848 */
[C---:B------:R-:W-:Y:S08]  /*4470*/  HMMA.16816.F32.BF16 R80, R84.reuse, R44, R80 ;  /* 0x0000002c5450723c */ /* 0x040ff00000041850 */
[C---:B------:R-:W-:Y:S01]  /*4480*/  HMMA.16816.F32.BF16 R76, R84.reuse, R128, R60 ;  /* 0x00000080544c723c */ /* 0x040fe2000004183c */
[----:B------:R-:W2:Y:S07]  /*4490*/  LDSM.16.M88.4 R60, [R15+0xc000] ;  /* 0x00c000000f3c783b */ /* 0x000eae0000000200 */
[----:B------:R-:W-:Y:S01]  /*44a0*/  HMMA.16816.F32.BF16 R100, R84, R132, R100 ;  /* 0x000000845464723c */ /* 0x000fe20000041864 */
[----:B------:R-:W3:Y:S07]  /*44b0*/  LDSM.16.M88.4 R84, [R34+0xc000] ;  /* 0x00c000002254783b */ /* 0x000eee0000000200 */
[----:B------:R-:W-:Y:S01]  /*44c0*/  HMMA.16816.F32.BF16 R56, R124, R94, R56 ;  /* 0x0000005e7c38723c */ /* 0x000fe20000041838 */
[----:B------:R-:W-:Y:S04]  /*44d0*/  LDSM.16.M88.4 R92, [R4+0x1c000] ;  /* 0x01c00000045c783b */ /* 0x000fe80000000200 */
[----:B------:R-:W-:Y:S03]  /*44e0*/  LDSM.16.M88.4 R124, [R23+0xc000] ;  /* 0x00c00000177c783b */ /* 0x000fe60000000200 */
[C---:B------:R-:W-:Y:S08]  /*44f0*/  HMMA.16816.F32.BF16 R64, R48.reuse, R40, R64 ;  /* 0x000000283040723c */ /* 0x040ff00000041840 */
[C---:B------:R-:W-:Y:S08]  /*4500*/  HMMA.16816.F32.BF16 R96, R48.reuse, R44, R96 ;  /* 0x0000002c3060723c */ /* 0x040ff00000041860 */
[C---:B------:R-:W-:Y:S08]  /*4510*/  HMMA.16816.F32.BF16 R116, R48.reuse, R128, R116 ;  /* 0x000000803074723c */ /* 0x040ff00000041874 */
[----:B------:R-:W-:Y:S01]  /*4520*/  HMMA.16816.F32.BF16 R120, R48, R132, R120 ;  /* 0x000000843078723c */ /* 0x000fe20000041878 */
[----:B------:R-:W-:Y:S07]  /*4530*/  LDSM.16.M88.4 R48, [R26+0x1c000] ;  /* 0x01c000001a30783b */ /* 0x000fee0000000200 */
[C---:B----4-:R-:W-:Y:S08]  /*4540*/  HMMA.16816.F32.BF16 R144, R68.reuse, R40, R144 ;  /* 0x000000284490723c */ /* 0x050ff00000041890 */
        /* <DEDUP_REMOVED lines=13> */
[----:B------:R-:W-:Y:S07]  /*4620*/  LDSM.16.M88.4 R60, [R14+0x1c000] ;  /* 0x01c000000e3c783b */ /* 0x000fee0000000200 */
[C---:B---3--:R-:W-:Y:S08]  /*4630*/  HMMA.16816.F32.BF16 R64, R84.reuse, R42, R64 ;  /* 0x0000002a5440723c */ /* 0x048ff00000041840 */
[C---:B------:R-:W-:Y:S08]  /*4640*/  HMMA.16816.F32.BF16 R96, R84.reuse, R46, R96 ;  /* 0x0000002e5460723c */ /* 0x040ff00000041860 */
[C---:B------:R-:W-:Y:S08]  /*4650*/  HMMA.16816.F32.BF16 R116, R84.reuse, R130, R116 ;  /* 0x000000825474723c */ /* 0x040ff00000041874 */
[----:B------:R-:W-:Y:S01]  /*4660*/  HMMA.16816.F32.BF16 R120, R84, R134, R120 ;  /* 0x000000865478723c */ /* 0x000fe20000041878 */
[----:B------:R-:W2:Y:S07]  /*4670*/  LDSM.16.M88.4 R84, [R32+0xc000] ;  /* 0x00c000002054783b */ /* 0x000eae0000000200 */
[C---:B-1----:R-:W-:Y:S01]  /*4680*/  HMMA.16816.F32.BF16 R144, R36.reuse, R42, R144 ;  /* 0x0000002a2490723c */ /* 0x042fe20000041890 */
[----:B------:R-:W-:Y:S07]  /*4690*/  LDSM.16.M88.4 R40, [R31+0xc000] ;  /* 0x00c000001f28783b */ /* 0x000fee0000000200 */
[C---:B------:R-:W-:Y:S01]  /*46a0*/  HMMA.16816.F32.BF16 R136, R36.reuse, R46, R136 ;  /* 0x0000002e2488723c */ /* 0x040fe20000041888 */
[----:B------:R-:W-:Y:S07]  /*46b0*/  LDSM.16.M88.4 R44, [R13+0xc000] ;  /* 0x00c000000d2c783b */ /* 0x000fee0000000200 */
[C---:B------:R-:W-:Y:S08]  /*46c0*/  HMMA.16816.F32.BF16 R88, R36.reuse, R130, R88 ;  /* 0x000000822458723c */ /* 0x040ff00000041858 */
[----:B------:R-:W-:Y:S01]  /*46d0*/  HMMA.16816.F32.BF16 R56, R36, R134, R56 ;  /* 0x000000862438723c */ /* 0x000fe20000041838 */
[----:B------:R-:W1:Y:S07]  /*46e0*/  LDSM.16.M88.4 R36, [R11+0xc000] ;  /* 0x00c000000b24783b */ /* 0x000e6e0000000200 */
        /* <DEDUP_REMOVED lines=32> */
[C---:B------:R-:W-:Y:S08]  /*48f0*/  HMMA.16816.F32.BF16 R112, R44.reuse, R50, R112 ;  /* 0x000000322c70723c */ /* 0x040ff00000041870 */
[C---:B------:R-:W-:Y:S08]  /*4900*/  HMMA.16816.F32.BF16 R104, R44.reuse, R62, R104 ;  /* 0x0000003e2c68723c */ /* 0x040ff00000041868 */
[----:B------:R-:W-:Y:S01]  /*4910*/  HMMA.16816.F32.BF16 R108, R44, R94, R108 ;  /* 0x0000005e2c6c723c */ /* 0x000fe2000004186c */
[----:B------:R-:W-:-:S04]  /*4920*/  DEPBAR.LE SB0, 0x6 ;  /* 0x000081800000791a */ /* 0x000fc80000000000 */
[----:B------:R-:W-:Y:S03]  /*4930*/  BAR.SYNC.DEFER_BLOCKING 0x0 ;  /* 0x0000000000007b1d */ /* 0x000fe60000010000 */
[----:B------:R-:W-:Y:S08]  /*4940*/  HMMA.16816.F32.BF16 R52, R44, R70, R52 ;  /* 0x000000462c34723c */ /* 0x000ff00000041834 */
[C---:B------:R-:W-:Y:S08]  /*4950*/  HMMA.16816.F32.BF16 R72, R40.reuse, R50, R72 ;  /* 0x000000322848723c */ /* 0x040ff00000041848 */
[C---:B------:R-:W-:Y:S01]  /*4960*/  HMMA.16816.F32.BF16 R80, R40.reuse, R62, R80 ;  /* 0x0000003e2850723c */ /* 0x040fe20000041850 */
[----:B------:R-:W-:Y:S07]  /*4970*/  LDSM.16.M88.4 R44, [R27] ;  /* 0x000000001b2c783b */ /* 0x000fee0000000200 */
[C---:B------:R-:W-:Y:S01]  /*4980*/  HMMA.16816.F32.BF16 R76, R40.reuse, R94, R76 ;  /* 0x0000005e284c723c */ /* 0x040fe2000004184c */
[----:B------:R-:W-:Y:S04]  /*4990*/  LDSM.16.M88.4 R36, [R17+0x10000] ;  /* 0x010000001124783b */ /* 0x000fe80000000200 */
[----:B------:R-:W-:Y:S03]  /*49a0*/  LDSM.16.M88.4 R128, [R33+0x10000] ;  /* 0x010000002180783b */ /* 0x000fe60000000200 */
[----:B------:R-:W-:Y:S01]  /*49b0*/  HMMA.16816.F32.BF16 R100, R40, R70, R100 ;  /* 0x000000462864723c */ /* 0x000fe20000041864 */
[----:B------:R-:W1:Y:S04]  /*49c0*/  LDSM.16.M88.4 R40, [R29+0x10000] ;  /* 0x010000001d28783b */ /* 0x000e680000000200 */
[----:B------:R-:W1:Y:S03]  /*49d0*/  LDSM.16.M88.4 R132, [R21+0x10000] ;  /* 0x010000001584783b */ /* 0x000e660000000200 */
[C---:B--2---:R-:W-:Y:S01]  /*49e0*/  HMMA.16816.F32.BF16 R64, R84.reuse, R50, R64 ;  /* 0x000000325440723c */ /* 0x044fe20000041840 */
[----:B------:R-:W-:Y:S07]  /*49f0*/  LDSM.16.M88.4 R140, [R24] ;  /* 0x00000000188c783b */ /* 0x000fee0000000200 */
[C---:B------:R-:W-:Y:S08]  /*4a00*/  HMMA.16816.F32.BF16 R96, R84.reuse, R62, R96 ;  /* 0x0000003e5460723c */ /* 0x040ff00000041860 */
[C---:B------:R-:W-:Y:S08]  /*4a10*/  HMMA.16816.F32.BF16 R116, R84.reuse, R94, R116 ;  /* 0x0000005e5474723c */ /* 0x040ff00000041874 */
[----:B------:R-:W-:Y:S01]  /*4a20*/  HMMA.16816.F32.BF16 R120, R84, R70, R120 ;  /* 0x000000465478723c */ /* 0x000fe20000041878 */
[----:B------:R-:W2:Y:S07]  /*4a30*/  LDSM.16.M88.4 R84, [R20] ;  /* 0x000000001454783b */ /* 0x000eae0000000200 */
[C---:B---3--:R-:W-:Y:S01]  /*4a40*/  HMMA.16816.F32.BF16 R144, R124.reuse, R50, R144 ;  /* 0x000000327c90723c */ /* 0x048fe20000041890 */
[----:B------:R-:W3:Y:S07]  /*4a50*/  LDSM.16.M88.4 R48, [R19] ;  /* 0x000000001330783b */ /* 0x000eee0000000200 */
[C---:B------:R-:W-:Y:S01]  /*4a60*/  HMMA.16816.F32.BF16 R136, R124.reuse, R62, R136 ;  /* 0x0000003e7c88723c */ /* 0x040fe20000041888 */
[----:B------:R-:W2:Y:S07]  /*4a70*/  LDSM.16.M88.4 R60, [R18] ;  /* 0x00000000123c783b */ /* 0x000eae0000000200 */
[----:B------:R-:W-:Y:S01]  /*4a80*/  HMMA.16816.F32.BF16 R56, R124, R70, R56 ;  /* 0x000000467c38723c */ /* 0x000fe20000041838 */
[----:B------:R-:W-:Y:S07]  /*4a90*/  LDSM.16.M88.4 R68, [R15] ;  /* 0x000000000f44783b */ /* 0x000fee0000000200 */
        /* <DEDUP_REMOVED lines=10> */
[----:B------:R-:W-:Y:S01]  /*4b40*/  HMMA.16816.F32.BF16 R88, R124, R94, R88 ;  /* 0x0000005e7c58723c */ /* 0x000fe20000041858 */
[----:B------:R-:W-:Y:S04]  /*4b50*/  LDSM.16.M88.4 R92, [R25+0x10000] ;  /* 0x01000000195c783b */ /* 0x000fe80000000200 */
[----:B------:R-:W-:Y:S03]  /*4b60*/  LDSM.16.M88.4 R124, [R23] ;  /* 0x00000000177c783b */ /* 0x000fe60000000200 */
        /* <DEDUP_REMOVED lines=14> */
[----:B------:R-:W1:Y:S07]  /*4c50*/  LDSM.16.M88.4 R44, [R30] ;  /* 0x000000001e2c783b */ /* 0x000e6e0000000200 */
        /* <DEDUP_REMOVED lines=9> */
[----:B------:R-:W2:Y:S07]  /*4cf0*/  LDSM.16.M88.4 R84, [R32] ;  /* 0x000000002054783b */ /* 0x000eae0000000200 */
[C---:B-1----:R-:W-:Y:S01]  /*4d00*/  HMMA.16816.F32.BF16 R144, R44.reuse, R42, R144 ;  /* 0x0000002a2c90723c */ /* 0x042fe20000041890 */
[----:B------:R-:W-:Y:S07]  /*4d10*/  LDSM.16.M88.4 R40, [R31] ;  /* 0x000000001f28783b */ /* 0x000fee0000000200 */
[C---:B------:R-:W-:Y:S01]  /*4d20*/  HMMA.16816.F32.BF16 R136, R44.reuse, R38, R136 ;  /* 0x000000262c88723c */ /* 0x040fe20000041888 */
[----:B------:R-:W1:Y:S07]  /*4d30*/  LDSM.16.M88.4 R36, [R11] ;  /* 0x000000000b24783b */ /* 0x000e6e0000000200 */
[C---:B------:R-:W-:Y:S08]  /*4d40*/  HMMA.16816.F32.BF16 R88, R44.reuse, R130, R88 ;  /* 0x000000822c58723c */ /* 0x040ff00000041858 */
[----:B------:R-:W-:Y:S01]  /*4d50*/  HMMA.16816.F32.BF16 R56, R44, R134, R56 ;  /* 0x000000862c38723c */ /* 0x000fe20000041838 */
[----:B------:R-:W3:Y:S07]  /*4d60*/  LDSM.16.M88.4 R44, [R13] ;  /* 0x000000000d2c783b */ /* 0x000eee0000000200 */
[-C--:B------:R-:W-:Y:S08]  /*4d70*/  HMMA.16816.F32.BF16 R64, R124, R48.reuse, R64 ;  /* 0x000000307c40723c */ /* 0x080ff00000041840 */
[C---:B--2---:R-:W-:Y:S08]  /*4d80*/  HMMA.16816.F32.BF16 R112, R84.reuse, R48, R112 ;  /* 0x000000305470723c */ /* 0x044ff00000041870 */
[C---:B------:R-:W-:Y:S08]  /*4d90*/  HMMA.16816.F32.BF16 R104, R84.reuse, R68, R104 ;  /* 0x000000445468723c */ /* 0x040ff00000041868 */
[C---:B------:R-:W-:Y:S08]  /*4da0*/  HMMA.16816.F32.BF16 R108, R84.reuse, R60, R108 ;  /* 0x0000003c546c723c */ /* 0x040ff0000004186c */
[----:B------:R-:W-:Y:S01]  /*4db0*/  HMMA.16816.F32.BF16 R52, R84, R92, R52 ;  /* 0x0000005c5434723c */ /* 0x000fe20000041834 */
[----:B------:R-:W2:Y:S07]  /*4dc0*/  LDSM.16.M88.4 R84, [R12] ;  /* 0x000000000c54783b */ /* 0x000eae0000000200 */
[C---:B------:R-:W-:Y:S08]  /*4dd0*/  HMMA.16816.F32.BF16 R96, R124.reuse, R68, R96 ;  /* 0x000000447c60723c */ /* 0x040ff00000041860 */
[C---:B------:R-:W-:Y:S08]  /*4de0*/  HMMA.16816.F32.BF16 R116, R124.reuse, R60, R116 ;  /* 0x0000003c7c74723c */ /* 0x040ff00000041874 */
[----:B------:R-:W-:Y:S01]  /*4df0*/  HMMA.16816.F32.BF16 R120, R124, R92, R120 ;  /* 0x0000005c7c78723c */ /* 0x000fe20000041878 */
[----:B------:R-:W2:Y:S04]  /*4e00*/  LDSM.16.M88.4 R124, [R8] ;  /* 0x00000000087c783b */ /* 0x000ea80000000200 */
[----:B------:R-:W-:Y:S03]  /*4e10*/  BAR.SYNC.DEFER_BLOCKING 0x0 ;  /* 0x0000000000007b1d */ /* 0x000fe60000010000 */
[C---:B------:R-:W-:Y:S08]  /*4e20*/  HMMA.16816.F32.BF16 R72, R140.reuse, R48, R72 ;  /* 0x000000308c48723c */ /* 0x040ff00000041848 */
[C---:B------:R-:W-:Y:S08]  /*4e30*/  HMMA.16816.F32.BF16 R80, R140.reuse, R68, R80 ;  /* 0x000000448c50723c */ /* 0x040ff00000041850 */
[C---:B------:R-:W-:Y:S01]  /*4e40*/  HMMA.16816.F32.BF16 R76, R140.reuse, R60, R76 ;  /* 0x0000003c8c4c723c */ /* 0x040fe2000004184c */
[----:B------:R-:W-:Y:S01]  /*4e50*/  @!PT LDS RZ, [RZ] ;  /* 0x00000000fffff984 */ /* 0x000fe20000000800 */
[----:B------:R-:W-:Y:S01]  /*4e60*/  @!PT LDS RZ, [RZ] ;  /* 0x00000000fffff984 */ /* 0x000fe20000000800 */
[----:B------:R-:W-:Y:S01]  /*4e70*/  @!PT LDS RZ, [RZ] ;  /* 0x00000000fffff984 */ /* 0x000fe20000000800 */
[----:B------:R4:W-:Y:S07]  /*4e80*/  LDGSTS.E.BYPASS.128 [R22], [R148.64+0x600], !PT ;  /* 0x0000060094167fae */ /* 0x0009ee000f901c44 */
[----:B------:R-:W-:Y:S01]  /*4e90*/  HMMA.16816.F32.BF16 R100, R140, R92, R100 ;  /* 0x0000005c8c64723c */ /* 0x000fe20000041864 */
[----:B------:R4:W-:Y:S04]  /*4ea0*/  LDGSTS.E.BYPASS.128 [R22+0x1000], [R150.64+0x600], !PT ;  /* 0x0100060096167fae */ /* 0x0009e8000f901c44 */
[----:B------:R4:W-:Y:S03]  /*4eb0*/  LDGSTS.E.BYPASS.128 [R22+0x2000], [R152.64+0x600], !PT ;  /* 0x0200060098167fae */ /* 0x0009e6000f901c44 */
[C---:B-1----:R-:W-:Y:S01]  /*4ec0*/  HMMA.16816.F32.BF16 R144, R36.reuse, R48, R144 ;  /* 0x000000302490723c */ /* 0x042fe20000041890 */
[----:B------:R4:W-:Y:S04]  /*4ed0*/  LDGSTS.E.BYPASS.128 [R22+0x3000], [R154.64+0x600], !PT ;  /* 0x030006009a167fae */ /* 0x0009e8000f901c44 */
[----:B------:R-:W0:Y:S03]  /*4ee0*/  LDGDEPBAR ;  /* 0x00000000000079af */ /* 0x000e260000000000 */
[C---:B------:R-:W-:Y:S01]  /*4ef0*/  HMMA.16816.F32.BF16 R136, R36.reuse, R68, R136 ;  /* 0x000000442488723c */ /* 0x040fe20000041888 */
[----:B------:R4:W-:Y:S04]  /*4f00*/  LDGSTS.E.BYPASS.128 [R22+0x10000], [R156.64+0x600], !PT ;  /* 0x100006009c167fae */ /* 0x0009e8000f901c44 */
[----:B------:R4:W-:Y:S03]  /*4f10*/  LDGSTS.E.BYPASS.128 [R22+0x11000], [R158.64+0x600], !PT ;  /* 0x110006009e167fae */ /* 0x0009e6000f901c44 */
[C---:B------:R-:W-:Y:S01]  /*4f20*/  HMMA.16816.F32.BF16 R88, R36.reuse, R60, R88 ;  /* 0x0000003c2458723c */ /* 0x040fe20000041858 */
[----:B------:R4:W-:Y:S04]  /*4f30*/  LDGSTS.E.BYPASS.128 [R22+0x12000], [R160.64+0x600], !PT ;  /* 0x12000600a0167fae */ /* 0x0009e8000f901c44 */
[----:B------:R4:W-:Y:S03]  /*4f40*/  LDGSTS.E.BYPASS.128 [R22+0x13000], [R162.64+0x600], !PT ;  /* 0x13000600a2167fae */ /* 0x0009e6000f901c44 */
        /* <DEDUP_REMOVED lines=25> */
[C---:B------:R-:W-:Y:S01]  /*50e0*/  HMMA.16816.F32.BF16 R136, R124.reuse, R70, R136 ;  /* 0x000000467c88723c */ /* 0x040fe20000041888 */
[----:B------:R-:W-:Y:S07]  /*50f0*/  LDSM.16.M88.4 R68, [R15+0x4000] ;  /* 0x004000000f44783b */ /* 0x000fee0000000200 */
        /* <DEDUP_REMOVED lines=34> */
[----:B------:R-:W3:Y:S07]  /*5320*/  LDSM.16.M88.4 R68, [R4+0x14000] ;  /* 0x014000000444783b */ /* 0x000eee0000000200 */
[C---:B--2---:R-:W-:Y:S08]  /*5330*/  HMMA.16816.F32.BF16 R64, R84.reuse, R42, R64 ;  /* 0x0000002a5440723c */ /* 0x044ff00000041840 */
[C---:B------:R-:W-:Y:S08]  /*5340*/  HMMA.16816.F32.BF16 R96, R84.reuse, R38, R96 ;  /* 0x000000265460723c */ /* 0x040ff00000041860 */
[C---:B------:R-:W-:Y:S08]  /*5350*/  HMMA.16816.F32.BF16 R116, R84.reuse, R130, R116 ;  /* 0x000000825474723c */ /* 0x040ff00000041874 */
[----:B------:R-:W-:Y:S01]  /*5360*/  HMMA.16816.F32.BF16 R120, R84, R134, R120 ;  /* 0x000000865478723c */ /* 0x000fe20000041878 */
[----:B------:R-:W2:Y:S07]  /*5370*/  LDSM.16.M88.4 R84, [R25+0x14000] ;  /* 0x014000001954783b */ /* 0x000eae0000000200 */
[C---:B-1----:R-:W-:Y:S01]  /*5380*/  HMMA.16816.F32.BF16 R144, R44.reuse, R42, R144 ;  /* 0x0000002a2c90723c */ /* 0x042fe20000041890 */
[----:B------:R-:W-:Y:S07]  /*5390*/  LDSM.16.M88.4 R40, [R31+0x4000] ;  /* 0x004000001f28783b */ /* 0x000fee0000000200 */
[C---:B------:R-:W-:Y:S01]  /*53a0*/  HMMA.16816.F32.BF16 R136, R44.reuse, R38, R136 ;  /* 0x000000262c88723c */ /* 0x040fe20000041888 */
[----:B------:R-:W1:Y:S07]  /*53b0*/  LDSM.16.M88.4 R36, [R11+0x4000] ;  /* 0x004000000b24783b */ /* 0x000e6e0000000200 */
[C---:B------:R-:W-:Y:S08]  /*53c0*/  HMMA.16816.F32.BF16 R88, R44.reuse, R130, R88 ;  /* 0x000000822c58723c */ /* 0x040ff00000041858 */
[----:B------:R-:W-:Y:S01]  /*53d0*/  HMMA.16816.F32.BF16 R56, R44, R134, R56 ;  /* 0x000000862c38723c */ /* 0x000fe20000041838 */
[----:B------:R-:W4:Y:S07]  /*53e0*/  LDSM.16.M88.4 R44, [R13+0x4000] ;  /* 0x004000000d2c783b */ /* 0x000f2e0000000200 */
[C---:B------:R-:W-:Y:S08]  /*53f0*/  HMMA.16816.F32.BF16 R112, R60.reuse, R92, R112 ;  /* 0x0000005c3c70723c */ /* 0x040ff00000041870 */
[C---:B------:R-:W-:Y:S08]  /*5400*/  HMMA.16816.F32.BF16 R104, R60.reuse, R48, R104 ;  /* 0x000000303c68723c */ /* 0x040ff00000041868 */
[C---:B---3--:R-:W-:Y:S08]  /*5410*/  HMMA.16816.F32.BF16 R108, R60.reuse, R68, R108 ;  /* 0x000000443c6c723c */ /* 0x048ff0000004186c */
[----:B--2---:R-:W-:Y:S01]  /*5420*/  HMMA.16816.F32.BF16 R52, R60, R84, R52 ;  /* 0x000000543c34723c */ /* 0x004fe20000041834 */
[----:B------:R-:W2:Y:S07]  /*5430*/  LDSM.16.M88.4 R60, [R12+0x4000] ;  /* 0x004000000c3c783b */ /* 0x000eae0000000200 */
[C---:B------:R-:W-:Y:S08]  /*5440*/  HMMA.16816.F32.BF16 R64, R124.reuse, R92, R64 ;  /* 0x0000005c7c40723c */ /* 0x040ff00000041840 */
        /* <DEDUP_REMOVED lines=11> */
[----:B------:R2:W-:Y:S07]  /*5500*/  LDGSTS.E.BYPASS.128 [R22+0x4000], [R148.64+0x680], !PT ;  /* 0x0400068094167fae */ /* 0x0005ee000f901c44 */
        /* <DEDUP_REMOVED lines=14> */
[C---:B----4-:R-:W-:Y:S08]  /*55f0*/  HMMA.16816.F32.BF16 R112, R44.reuse, R94, R112 ;  /* 0x0000005e2c70723c */ /* 0x050ff00000041870 */
        /* <DEDUP_REMOVED lines=9> */
[----:B------:R-:W4:Y:S04]  /*5690*/  LDSM.16.M88.4 R36, [R29+0x18000] ;  /* 0x018000001d24783b */ /* 0x000f280000000200 */
[----:B------:R-:W-:Y:S03]  /*56a0*/  LDSM.16.M88.4 R128, [R33+0x18000] ;  /* 0x018000002180783b */ /* 0x000fe60000000200 */
[----:B------:R-:W-:Y:S01]  /*56b0*/  HMMA.16816.F32.BF16 R100, R40, R86, R100 ;  /* 0x000000562864723c */ /* 0x000fe20000041864 */
[----:B------:R-:W1:Y:S04]  /*56c0*/  LDSM.16.M88.4 R40, [R17+0x18000] ;  /* 0x018000001128783b */ /* 0x000e680000000200 */
[----:B------:R-:W-:Y:S03]  /*56d0*/  LDSM.16.M88.4 R140, [R23+0x8000] ;  /* 0x00800000178c783b */ /* 0x000fe60000000200 */
[C---:B--2---:R-:W-:Y:S08]  /*56e0*/  HMMA.16816.F32.BF16 R64, R60.reuse, R94, R64 ;  /* 0x0000005e3c40723c */ /* 0x044ff00000041840 */
[C---:B------:R-:W-:Y:S08]  /*56f0*/  HMMA.16816.F32.BF16 R96, R60.reuse, R50, R96 ;  /* 0x000000323c60723c */ /* 0x040ff00000041860 */
[C---:B------:R-:W-:Y:S01]  /*5700*/  HMMA.16816.F32.BF16 R132, R60.reuse, R70, R116 ;  /* 0x000000463c84723c */ /* 0x040fe20000041874 */
[----:B------:R-:W2:Y:S07]  /*5710*/  LDSM.16.M88.4 R116, [R21+0x18000] ;  /* 0x018000001574783b */ /* 0x000eae0000000200 */
[----:B------:R-:W-:Y:S01]  /*5720*/  HMMA.16816.F32.BF16 R120, R60, R86, R120 ;  /* 0x000000563c78723c */ /* 0x000fe20000041878 */
[----:B------:R-:W2:Y:S07]  /*5730*/  LDSM.16.M88.4 R60, [R20+0x8000] ;  /* 0x00800000143c783b */ /* 0x000eae0000000200 */
[C---:B---3--:R-:W-:Y:S01]  /*5740*/  HMMA.16816.F32.BF16 R136, R124.reuse, R50, R136 ;  /* 0x000000327c88723c */ /* 0x048fe20000041888 */
[----:B------:R-:W3:Y:S07]  /*5750*/  LDSM.16.M88.4 R48, [R19+0x8000] ;  /* 0x008000001330783b */ /* 0x000eee0000000200 */
[C---:B------:R-:W-:Y:S01]  /*5760*/  HMMA.16816.F32.BF16 R88, R124.reuse, R70, R88 ;  /* 0x000000467c58723c */ /* 0x040fe20000041858 */
[----:B------:R-:W3:Y:S07]  /*5770*/  LDSM.16.M88.4 R68, [R18+0x8000] ;  /* 0x008000001244783b */ /* 0x000eee0000000200 */
[----:B------:R-:W-:Y:S01]  /*5780*/  HMMA.16816.F32.BF16 R56, R124, R86, R56 ;  /* 0x000000567c38723c */ /* 0x000fe20000041838 */
[----:B------:R-:W-:Y:S07]  /*5790*/  LDSM.16.M88.4 R84, [R15+0x8000] ;  /* 0x008000000f54783b */ /* 0x000fee0000000200 */
[C---:B----4-:R-:W-:Y:S08]  /*57a0*/  HMMA.16816.F32.BF16 R112, R44.reuse, R36, R112 ;  /* 0x000000242c70723c */ /* 0x050ff00000041870 */
[C---:B-1----:R-:W-:Y:S08]  /*57b0*/  HMMA.16816.F32.BF16 R104, R44.reuse, R40, R104 ;  /* 0x000000282c68723c */ /* 0x042ff00000041868 */
[C---:B------:R-:W-:Y:S08]  /*57c0*/  HMMA.16816.F32.BF16 R108, R44.reuse, R128, R108 ;  /* 0x000000802c6c723c */ /* 0x040ff0000004186c */
        /* <DEDUP_REMOVED lines=41> */
[----:B------:R-:W3:Y:S04]  /*5a60*/  LDSM.16.M88.4 R44, [R13+0x8000] ;  /* 0x008000000d2c783b */ /* 0x000ee80000000200 */
[----:B------:R-:W-:Y:S03]  /*5a70*/  LDSM.16.M88.4 R116, [R8+0x8000] ;  /* 0x008000000874783b */ /* 0x000fe60000000200 */
[C---:B------:R-:W-:Y:S08]  /*5a80*/  HMMA.16816.F32.BF16 R104, R48.reuse, R68, R104 ;  /* 0x000000443068723c */ /* 0x040ff00000041868 */
[C---:B--2---:R-:W-:Y:S08]  /*5a90*/  HMMA.16816.F32.BF16 R112, R48.reuse, R60, R112 ;  /* 0x0000003c3070723c */ /* 0x044ff00000041870 */
        /* <DEDUP_REMOVED lines=14> */
[C---:B------:R-:W-:Y:S01]  /*5b80*/  HMMA.16816.F32.BF16 R64, R140.reuse, R60, R64 ;  /* 0x0000003c8c40723c */ /* 0x040fe20000041840 */
        /* <DEDUP_REMOVED lines=20> */
[----:B------:R-:W-:Y:S04]  /*5cd0*/  LDSM.16.M88.4 R124, [R33+0x1c000] ;  /* 0x01c00000217c783b */ /* 0x000fe80000000200 */
[----:B------:R-:W-:Y:S03]  /*5ce0*/  LDSM.16.M88.4 R128, [R21+0x1c000] ;  /* 0x01c000001580783b */ /* 0x000fe60000000200 */
[----:B------:R-:W-:Y:S01]  /*5cf0*/  HMMA.16816.F32.BF16 R52, R44, R94, R52 ;  /* 0x0000005e2c34723c */ /* 0x000fe20000041834 */
[----:B------:R-:W-:Y:S04]  /*5d00*/  LDSM.16.M88.4 R44, [R17+0x1c000] ;  /* 0x01c00000112c783b */ /* 0x000fe80000000200 */
[----:B------:R-:W-:Y:S03]  /*5d10*/  LDSM.16.M88.4 R140, [R18+0xc000] ;  /* 0x00c00000128c783b */ /* 0x000fe60000000200 */
[C---:B------:R-:W-:Y:S01]  /*5d20*/  HMMA.16816.F32.BF16 R72, R40.reuse, R62, R72 ;  /* 0x0000003e2848723c */ /* 0x040fe20000041848 */
[----:B------:R-:W-:Y:S07]  /*5d30*/  LDSM.16.M88.4 R164, [R24+0xc000] ;  /* 0x00c0000018a4783b */ /* 0x000fee0000000200 */
        /* <DEDUP_REMOVED lines=9> */
[C---:B------:R-:W-:Y:S01]  /*5dd0*/  HMMA.16816.F32.BF16 R144, R116.reuse, R62, R144 ;  /* 0x0000003e7490723c */ /* 0x040fe20000041890 */
[----:B------:R-:W3:Y:S07]  /*5de0*/  LDSM.16.M88.4 R60, [R19+0xc000] ;  /* 0x00c00000133c783b */ /* 0x000eee0000000200 */
[C---:B------:R-:W-:Y:S01]  /*5df0*/  HMMA.16816.F32.BF16 R136, R116.reuse, R70, R136 ;  /* 0x000000467488723c */ /* 0x040fe20000041888 */
[----:B------:R-:W2:Y:S07]  /*5e00*/  LDSM.16.M88.4 R68, [R28+0xc000] ;  /* 0x00c000001c44783b */ /* 0x000eae0000000200 */
        /* <DEDUP_REMOVED lines=11> */
[----:B------:R-:W2:Y:S04]  /*5ec0*/  LDSM.16.M88.4 R48, [R30+0xc000] ;  /* 0x00c000001e30783b */ /* 0x000ea80000000200 */
[----:B------:R-:W-:Y:S03]  /*5ed0*/  LDSM.16.M88.4 R28, [R31+0xc000] ;  /* 0x00c000001f1c783b */ /* 0x000fe60000000200 */
[----:B------:R-:W-:Y:S01]  /*5ee0*/  HMMA.16816.F32.BF16 R56, R116, R94, R56 ;  /* 0x0000005e7438723c */ /* 0x000fe20000041838 */
[----:B------:R-:W-:Y:S04]  /*5ef0*/  LDSM.16.M88.4 R92, [R14+0x1c000] ;  /* 0x01c000000e5c783b */ /* 0x000fe80000000200 */
[----:B------:R1:W-:Y:S03]  /*5f00*/  LDSM.16.M88.4 R116, [R4+0x1c000] ;  /* 0x01c000000474783b */ /* 0x0003e60000000200 */
[----:B---3--:R-:W-:Y:S01]  /*5f10*/  HMMA.16816.F32.BF16 R64, R60, R40, R64 ;  /* 0x000000283c40723c */ /* 0x008fe20000041840 */
[----:B-1----:R-:W-:-:S07]  /*5f20*/  IMAD.SHL.U32 R4, R5, 0x2, RZ ;  /* 0x0000000205047824 */ /* 0x002fce00078e00ff */
[C---:B------:R-:W-:Y:S08]  /*5f30*/  HMMA.16816.F32.BF16 R96, R60.reuse, R44, R96 ;  /* 0x0000002c3c60723c */ /* 0x040ff00000041860 */
[C---:B------:R-:W-:Y:S08]  /*5f40*/  HMMA.16816.F32.BF16 R132, R60.reuse, R124, R132 ;  /* 0x0000007c3c84723c */ /* 0x040ff00000041884 */
[----:B------:R-:W-:Y:S01]  /*5f50*/  HMMA.16816.F32.BF16 R120, R60, R128, R120 ;  /* 0x000000803c78723c */ /* 0x000fe20000041878 */
[----:B------:R-:W-:Y:S04]  /*5f60*/  LDSM.16.M88.4 R60, [R32+0xc000] ;  /* 0x00c00000203c783b */ /* 0x000fe80000000200 */
[----:B------:R-:W-:Y:S03]  /*5f70*/  LDSM.16.M88.4 R32, [R13+0xc000] ;  /* 0x00c000000d20783b */ /* 0x000fe60000000200 */
[----:B------:R-:W-:Y:S08]  /*5f80*/  HMMA.16816.F32.BF16 R144, R140, R40, R144 ;  /* 0x000000288c90723c */ /* 0x000ff00000041890 */
[C---:B------:R-:W-:Y:S08]  /*5f90*/  HMMA.16816.F32.BF16 R112, R68.reuse, R42, R112 ;  /* 0x0000002a4470723c */ /* 0x040ff00000041870 */
[C---:B------:R-:W-:Y:S08]  /*5fa0*/  HMMA.16816.F32.BF16 R104, R68.reuse, R46, R104 ;  /* 0x0000002e4468723c */ /* 0x040ff00000041868 */
[C---:B------:R-:W-:Y:S08]  /*5fb0*/  HMMA.16816.F32.BF16 R108, R68.reuse, R126, R108 ;  /* 0x0000007e446c723c */ /* 0x040ff0000004186c */
[----:B------:R-:W-:Y:S01]  /*5fc0*/  HMMA.16816.F32.BF16 R52, R68, R130, R52 ;  /* 0x000000824434723c */ /* 0x000fe20000041834 */
[----:B------:R-:W1:Y:S07]  /*5fd0*/  LDSM.16.M88.4 R68, [R26+0x1c000] ;  /* 0x01c000001a44783b */ /* 0x000e6e0000000200 */
[C---:B------:R-:W-:Y:S08]  /*5fe0*/  HMMA.16816.F32.BF16 R136, R140.reuse, R44, R136 ;  /* 0x0000002c8c88723c */ /* 0x040ff00000041888 */
[C---:B------:R-:W-:Y:S08]  /*5ff0*/  HMMA.16816.F32.BF16 R88, R140.reuse, R124, R88 ;  /* 0x0000007c8c58723c */ /* 0x040ff00000041858 */
[----:B------:R-:W-:Y:S01]  /*6000*/  HMMA.16816.F32.BF16 R56, R140, R128, R56 ;  /* 0x000000808c38723c */ /* 0x000fe20000041838 */
[----:B------:R-:W3:Y:S04]  /*6010*/  LDSM.16.M88.4 R140, [R25+0x1c000] ;  /* 0x01c00000198c783b */ /* 0x000ee80000000200 */
[----:B------:R-:W-:Y:S03]  /*6020*/  LDSM.16.M88.4 R24, [R12+0xc000] ;  /* 0x00c000000c18783b */ /* 0x000fe60000000200 */
[C---:B------:R-:W-:Y:S08]  /*6030*/  HMMA.16816.F32.BF16 R72, R84.reuse, R42, R72 ;  /* 0x0000002a5448723c */ /* 0x040ff00000041848 */
        /* <DEDUP_REMOVED lines=8> */
[----:B------:R1:W-:Y:S07]  /*60c0*/  LDSM.16.M88.4 R36, [R8+0xc000] ;  /* 0x00c000000824783b */ /* 0x0003ee0000000200 */
[----:B--2---:R-:W-:Y:S01]  /*60d0*/  HMMA.16816.F32.BF16 R144, R48, R42, R144 ;  /* 0x0000002a3090723c */ /* 0x004fe20000041890 */
[----:B------:R2:W4:Y:S01]  /*60e0*/  LDSM.16.M88.4 R40, [R11+0xc000] ;  /* 0x00c000000b28783b */ /* 0x0005220000000200 */
[----:B-1----:R-:W-:-:S03]  /*60f0*/  IMAD.SHL.U32 R8, R5, 0x20, RZ ;  /* 0x0000002005087824 */ /* 0x002fc600078e00ff */
[----:B------:R-:W-:Y:S03]  /*6100*/  BAR.SYNC.DEFER_BLOCKING 0x0 ;  /* 0x0000000000007b1d */ /* 0x000fe60000010000 */
[----:B------:R-:W-:Y:S01]  /*6110*/  HMMA.16816.F32.BF16 R112, R60, R68, R112 ;  /* 0x000000443c70723c */ /* 0x000fe20000041870 */
[----:B--2---:R-:W-:-:S04]  /*6120*/  LOP3.LUT R11, R8, 0x180, RZ, 0xc0, !PT ;  /* 0x00000180080b7812 */ /* 0x004fc800078ec0ff */
[----:B------:R-:W-:-:S03]  /*6130*/  LOP3.LUT R4, R11, 0x6, R4, 0xf8, !PT ;  /* 0x000000060b047812 */ /* 0x000fc600078ef804 */
[----:B------:R-:W-:Y:S02]  /*6140*/  HMMA.16816.F32.BF16 R104, R60, R92, R104 ;  /* 0x0000005c3c68723c */ /* 0x000fe40000041868 */
[----:B------:R-:W-:-:S04]  /*6150*/  IMAD R4, R7, 0x20, R4 ;  /* 0x0000002007047824 */ /* 0x000fc800078e0204 */
[----:B------:R-:W-:Y:S01]  /*6160*/  IMAD.IADD R7, R4, 0x1, R3 ;  /* 0x0000000104077824 */ /* 0x000fe200078e0203 */
[----:B------:R-:W-:Y:S01]  /*6170*/  LOP3.LUT R4, R10, 0x7f8, RZ, 0xc0, !PT ;  /* 0x000007f80a047812 */ /* 0x000fe200078ec0ff */
[C---:B------:R-:W-:Y:S01]  /*6180*/  HMMA.16816.F32.BF16 R108, R60.reuse, R116, R108 ;  /* 0x000000743c6c723c */ /* 0x040fe2000004186c */
[----:B------:R-:W-:Y:S01]  /*6190*/  LOP3.LUT R3, R5, 0x8, RZ, 0xc0, !PT ;  /* 0x0000000805037812 */ /* 0x000fe200078ec0ff */
[----:B------:R-:W-:Y:S01]  /*61a0*/  IMAD R7, R6, 0x10, R7 ;  /* 0x0000001006077824 */ /* 0x000fe200078e0207 */
[----:B------:R-:W-:Y:S01]  /*61b0*/  LOP3.LUT R6, R4, 0x800, RZ, 0xfc, !PT ;  /* 0x0000080004067812 */ /* 0x000fe200078efcff */
[----:B------:R-:W-:Y:S01]  /*61c0*/  @!PT LDS RZ, [RZ] ;  /* 0x00000000fffff984 */ /* 0x000fe20000000800 */
[----:B------:R-:W-:Y:S01]  /*61d0*/  @!PT LDS RZ, [RZ] ;  /* 0x00000000fffff984 */ /* 0x000fe20000000800 */
[----:B------:R-:W-:Y:S01]  /*61e0*/  @!PT LDS RZ, [RZ] ;  /* 0x00000000fffff984 */ /* 0x000fe20000000800 */
[----:B------:R4:W-:Y:S02]  /*61f0*/  LDGSTS.E.BYPASS.128 [R22+0xc000], [R148.64+0x780], !PT ;  /* 0x0c00078094167fae */ /* 0x0009e4000f901c44 */
[----:B------:R-:W-:Y:S01]  /*6200*/  IMAD R3, R3, 0x8, R16 ;  /* 0x0000000803037824 */ /* 0x000fe200078e0210 */
[----:B------:R-:W-:Y:S01]  /*6210*/  IADD3 R8, R7, 0x400, RZ ;  /* 0x0000040007087810 */ /* 0x000fe20007ffe0ff */
[----:B---3--:R-:W-:Y:S01]  /*6220*/  HMMA.16816.F32.BF16 R52, R60, R140, R52 ;  /* 0x0000008c3c34723c */ /* 0x008fe20000041834 */
[----:B------:R4:W-:Y:S01]  /*6230*/  LDGSTS.E.BYPASS.128 [R22+0xd000], [R150.64+0x780], !PT ;  /* 0x0d00078096167fae */ /* 0x0009e2000f901c44 */
[----:B------:R-:W-:Y:S01]  /*6240*/  SHF.R.U32.HI R16, RZ, 0x3, R6 ;  /* 0x00000003ff107819 */ /* 0x000fe20000011606 */
[----:B------:R-:W-:Y:S01]  /*6250*/  IMAD.IADD R3, R2, 0x1, R3 ;  /* 0x0000000102037824 */ /* 0x000fe200078e0203 */
[----:B------:R-:W-:Y:S01]  /*6260*/  SHF.R.U32.HI R6, RZ, 0x3, R7 ;  /* 0x00000003ff067819 */ /* 0x000fe20000011607 */
[----:B------:R4:W-:Y:S01]  /*6270*/  LDGSTS.E.BYPASS.128 [R22+0xe000], [R152.64+0x780], !PT ;  /* 0x0e00078098167fae */ /* 0x0009e2000f901c44 */
[----:B------:R-:W-:-:S02]  /*6280*/  SHF.R.U32.HI R8, RZ, 0x3, R8 ;  /* 0x00000003ff087819 */ /* 0x000fc40000011608 */
[C---:B------:R-:W-:Y:S01]  /*6290*/  HMMA.16816.F32.BF16 R112, R32.reuse, R70, R112 ;  /* 0x000000462070723c */ /* 0x040fe20000041870 */
[----:B------:R4:W-:Y:S01]  /*62a0*/  LDGSTS.E.BYPASS.128 [R22+0xf000], [R154.64+0x780], !PT ;  /* 0x0f0007809a167fae */ /* 0x0009e2000f901c44 */
[----:B------:R-:W-:Y:S02]  /*62b0*/  LOP3.LUT R6, R6, 0x1f0, RZ, 0xc0, !PT ;  /* 0x000001f006067812 */ /* 0x000fe400078ec0ff */
[----:B------:R-:W-:Y:S01]  /*62c0*/  LOP3.LUT R8, R8, 0x1ffffff0, RZ, 0xc0, !PT ;  /* 0x1ffffff008087812 */ /* 0x000fe200078ec0ff */
[----:B------:R-:W0:Y:S01]  /*62d0*/  LDGDEPBAR ;  /* 0x00000000000079af */ /* 0x000e220000000000 */
[----:B------:R-:W-:Y:S01]  /*62e0*/  SHF.R.U32.HI R10, RZ, 0x3, R10 ;  /* 0x00000003ff0a7819 */ /* 0x000fe2000001160a */
[C---:B------:R-:W-:Y:S01]  /*62f0*/  IMAD R6, R7.reuse, 0x2, R6 ;  /* 0x0000000207067824 */ /* 0x040fe200078e0206 */
[----:B------:R-:W-:Y:S01]  /*6300*/  HMMA.16816.F32.BF16 R104, R32, R94, R104 ;  /* 0x0000005e2068723c */ /* 0x000fe20000041868 */
[----:B------:R4:W-:Y:S01]  /*6310*/  LDGSTS.E.BYPASS.128 [R22+0x1c000], [R156.64+0x780], !PT ;  /* 0x1c0007809c167fae */ /* 0x0009e2000f901c44 */
[----:B------:R-:W-:Y:S01]  /*6320*/  IMAD R8, R7, 0x2, R8 ;  /* 0x0000000207087824 */ /* 0x000fe200078e0208 */
[----:B------:R-:W-:-:S02]  /*6330*/  LOP3.LUT R11, R10, 0xf0, RZ, 0xc0, !PT ;  /* 0x000000f00a0b7812 */ /* 0x000fc400078ec0ff */
[----:B------:R4:W-:Y:S01]  /*6340*/  LDGSTS.E.BYPASS.128 [R22+0x1d000], [R158.64+0x780], !PT ;  /* 0x1d0007809e167fae */ /* 0x0009e2000f901c44 */
[----:B------:R-:W-:Y:S02]  /*6350*/  LOP3.LUT R17, R16, 0x1f0, RZ, 0xc0, !PT ;  /* 0x000001f010117812 */ /* 0x000fe400078ec0ff */
[C---:B------:R-:W-:Y:S01]  /*6360*/  HMMA.16816.F32.BF16 R108, R32.reuse, R118, R108 ;  /* 0x00000076206c723c */ /* 0x040fe2000004186c */
[----:B------:R4:W-:Y:S01]  /*6370*/  LDGSTS.E.BYPASS.128 [R22+0x1e000], [R160.64+0x780], !PT ;  /* 0x1e000780a0167fae */ /* 0x0009e2000f901c44 */
[C---:B------:R-:W-:Y:S01]  /*6380*/  IMAD R11, R4.reuse, 0x2, R11 ;  /* 0x00000002040b7824 */ /* 0x040fe200078e020b */
[----:B------:R-:W-:Y:S01]  /*6390*/  ISETP.GE.AND P0, PT, R3, 0xc00, PT ;  /* 0x00000c000300780c */ /* 0x000fe20003f06270 */
[----:B------:R-:W-:Y:S01]  /*63a0*/  IMAD R16, R4, 0x2, R17 ;  /* 0x0000000204107824 */ /* 0x000fe200078e0211 */
[----:B------:R4:W-:Y:S01]  /*63b0*/  LDGSTS.E.BYPASS.128 [R22+0x1f000], [R162.64+0x780], !PT ;  /* 0x1f000780a2167fae */ /* 0x0009e2000f901c44 */
[----:B------:R-:W-:Y:S02]  /*63c0*/  SHF.R.U32.HI R4, RZ, 0x4, R5 ;  /* 0x00000004ff047819 */ /* 0x000fe40000011605 */
[----:B------:R-:W-:Y:S01]  /*63d0*/  HMMA.16816.F32.BF16 R32, R32, R142, R52 ;  /* 0x0000008e2020723c */ /* 0x000fe20000041834 */
[----:B------:R-:W0:Y:S01]  /*63e0*/  LDGDEPBAR ;  /* 0x00000000000079af */ /* 0x000e220000000000 */
[----:B------:R-:W-:-:S02]  /*63f0*/  F2FP.BF16.PACK_AB R113, R113, R112 ;  /* 0x000000707171723e */ /* 0x000fc400000010ff */
[----:B------:R-:W-:Y:S02]  /*6400*/  F2FP.BF16.PACK_AB R115, R115, R114 ;  /* 0x000000727373723e */ /* 0x000fe400000010ff */
[----:B------:R-:W-:Y:S02]  /*6410*/  SGXT.U32 R4, R4, 0x4 ;  /* 0x000000040404781a */ /* 0x000fe40000000000 */
[C---:B------:R-:W-:Y:S01]  /*6420*/  HMMA.16816.F32.BF16 R136, R48.reuse, R46, R136 ;  /* 0x0000002e3088723c */ /* 0x040fe20000041888 */
[----:B------:R-:W-:Y:S02]  /*6430*/  F2FP.BF16.PACK_AB R105, R105, R104 ;  /* 0x000000686969723e */ /* 0x000fe400000010ff */
[----:B------:R-:W-:Y:S02]  /*6440*/  F2FP.BF16.PACK_AB R107, R107, R106 ;  /* 0x0000006a6b6b723e */ /* 0x000fe400000010ff */
[----:B------:R-:W-:Y:S02]  /*6450*/  LOP3.LUT R4, R4, R9, RZ, 0xfc, !PT ;  /* 0x0000000904047212 */ /* 0x000fe400078efcff */
[----:B------:R-:W-:Y:S01]  /*6460*/  ISETP.LT.AND P1, PT, R9, RZ, !P0 ;  /* 0x000000ff0900720c */ /* 0x000fe20004721270 */
[----:B------:R-:W-:Y:S01]  /*6470*/  HMMA.16816.F32.BF16 R88, R48, R126, R88 ;  /* 0x0000007e3058723c */ /* 0x000fe20000041858 */
[----:B------:R-:W-:-:S02]  /*6480*/  F2FP.BF16.PACK_AB R109, R109, R108 ;  /* 0x0000006c6d6d723e */ /* 0x000fc400000010ff */
[----:B------:R-:W-:Y:S02]  /*6490*/  F2FP.BF16.PACK_AB R111, R111, R110 ;  /* 0x0000006e6f6f723e */ /* 0x000fe400000010ff */
[C---:B------:R-:W-:Y:S02]  /*64a0*/  LOP3.LUT R2, R4.reuse, 0x10, RZ, 0xfc, !PT ;  /* 0x0000001004027812 */ /* 0x040fe400078efcff */
[----:B------:R-:W-:Y:S01]  /*64b0*/  ISETP.LT.AND P5, PT, R4, 0x4d, !P0 ;  /* 0x0000004d0400780c */ /* 0x000fe200047a1270 */
[----:B------:R-:W-:Y:S01]  /*64c0*/  HMMA.16816.F32.BF16 R56, R48, R130, R56 ;  /* 0x000000823038723c */ /* 0x000fe20000041838 */
[----:B------:R-:W-:-:S04]  /*64d0*/  DEPBAR.LE SB0, 0x0 ;  /* 0x000080000000791a */ /* 0x000fc80000000000 */
[----:B------:R-:W-:Y:S01]  /*64e0*/  BAR.SYNC.DEFER_BLOCKING 0x0 ;  /* 0x0000000000007b1d */ /* 0x000fe20000010000 */
[----:B------:R-:W-:Y:S02]  /*64f0*/  F2FP.BF16.PACK_AB R33, R33, R32 ;  /* 0x000000202121723e */ /* 0x000fe400000010ff */
[----:B------:R-:W-:Y:S01]  /*6500*/  HMMA.16816.F32.BF16 R48, R84, R68, R64 ;  /* 0x000000445430723c */ /* 0x000fe20000041840 */
[----:B------:R-:W-:Y:S02]  /*6510*/  F2FP.BF16.PACK_AB R35, R35, R34 ;  /* 0x000000222323723e */ /* 0x000fe400000010ff */
[----:B------:R-:W-:-:S05]  /*6520*/  ISETP.LT.AND P4, PT, R2, 0x4d, !P0 ;  /* 0x0000004d0200780c */ /* 0x000fca0004781270 */
[C---:B------:R-:W-:Y:S08]  /*6530*/  HMMA.16816.F32.BF16 R96, R84.reuse, R92, R96 ;  /* 0x0000005c5460723c */ /* 0x040ff00000041860 */
[C---:B------:R-:W-:Y:S01]  /*6540*/  HMMA.16816.F32.BF16 R60, R84.reuse, R116, R132 ;  /* 0x00000074543c723c */ /* 0x040fe20000041884 */
[----:B------:R-:W-:Y:S07]  /*6550*/  STS [R6], R113 ;  /* 0x0000007106007388 */ /* 0x000fee0000000800 */
[----:B------:R-:W-:Y:S01]  /*6560*/  HMMA.16816.F32.BF16 R120, R84, R140, R120 ;  /* 0x0000008c5478723c */ /* 0x000fe20000041878 */
[----:B------:R-:W-:Y:S04]  /*6570*/  STS [R8+0x800], R115 ;  /* 0x0008007308007388 */ /* 0x000fe80000000800 */
[----:B------:R-:W-:Y:S03]  /*6580*/  STS [R6+0x40], R105 ;  /* 0x0000406906007388 */ /* 0x000fe60000000800 */
[C---:B------:R-:W-:Y:S01]  /*6590*/  HMMA.16816.F32.BF16 R72, R164.reuse, R68, R72 ;  /* 0x00000044a448723c */ /* 0x040fe20000041848 */
[----:B------:R-:W-:Y:S04]  /*65a0*/  STS [R8+0x840], R107 ;  /* 0x0008406b08007388 */ /* 0x000fe80000000800 */
[----:B------:R-:W-:Y:S03]  /*65b0*/  STS [R6+0x80], R109 ;  /* 0x0000806d06007388 */ /* 0x000fe60000000800 */
[----:B------:R-:W-:Y:S01]  /*65c0*/  HMMA.16816.F32.BF16 R80, R164, R92, R80 ;  /* 0x0000005ca450723c */ /* 0x000fe20000041850 */
[----:B------:R-:W-:Y:S04]  /*65d0*/  STS [R8+0x880], R111 ;  /* 0x0008806f08007388 */ /* 0x000fe80000000800 */
[----:B------:R-:W-:Y:S03]  /*65e0*/  STS [R6+0xc0], R33 ;  /* 0x0000c02106007388 */ /* 0x000fe60000000800 */
[C---:B------:R-:W-:Y:S01]  /*65f0*/  HMMA.16816.F32.BF16 R48, R24.reuse, R70, R48 ;  /* 0x000000461830723c */ /* 0x040fe20000041830 */
[----:B------:R-:W-:Y:S04]  /*6600*/  STS [R8+0x8c0], R35 ;  /* 0x0008c02308007388 */ /* 0x000fe80000000800 */
[----:B------:R-:W-:Y:S03]  /*6610*/  BAR.SYNC.DEFER_BLOCKING 0x0 ;  /* 0x0000000000007b1d */ /* 0x000fe60000010000 */
[C---:B------:R-:W-:Y:S08]  /*6620*/  HMMA.16816.F32.BF16 R52, R24.reuse, R94, R96 ;  /* 0x0000005e1834723c */ /* 0x040ff00000041860 */
[C---:B------:R-:W-:Y:S08]  /*6630*/  HMMA.16816.F32.BF16 R60, R24.reuse, R118, R60 ;  /* 0x00000076183c723c */ /* 0x040ff0000004183c */
[----:B------:R-:W-:Y:S01]  /*6640*/  HMMA.16816.F32.BF16 R24, R24, R142, R120 ;  /* 0x0000008e1818723c */ /* 0x000fe20000041878 */
[----:B------:R-:W-:-:S02]  /*6650*/  F2FP.BF16.PACK_AB R49, R49, R48 ;  /* 0x000000303131723e */ /* 0x000fc400000010ff */
[----:B------:R-:W-:Y:S01]  /*6660*/  F2FP.BF16.PACK_AB R51, R51, R50 ;  /* 0x000000323333723e */ /* 0x000fe200000010ff */
[----:B----4-:R-:W1:Y:S04]  /*6670*/  LDS.128 R20, [R11] ;  /* 0x000000000b147984 */ /* 0x010e680000000c00 */
[----:B------:R-:W-:Y:S01]  /*6680*/  HMMA.16816.F32.BF16 R44, R164, R116, R76 ;  /* 0x00000074a42c723c */ /* 0x000fe2000004184c */
[----:B------:R-:W-:Y:S02]  /*6690*/  F2FP.BF16.PACK_AB R53, R53, R52 ;  /* 0x000000343535723e */ /* 0x000fe400000010ff */
[----:B------:R-:W-:-:S05]  /*66a0*/  F2FP.BF16.PACK_AB R55, R55, R54 ;  /* 0x000000363737723e */ /* 0x000fca00000010ff */
[----:B------:R-:W-:Y:S01]  /*66b0*/  HMMA.16816.F32.BF16 R100, R164, R140, R100 ;  /* 0x0000008ca464723c */ /* 0x000fe20000041864 */
[----:B------:R-:W-:Y:S02]  /*66c0*/  F2FP.BF16.PACK_AB R61, R61, R60 ;  /* 0x0000003c3d3d723e */ /* 0x000fe400000010ff */
[----:B------:R-:W-:-:S05]  /*66d0*/  F2FP.BF16.PACK_AB R63, R63, R62 ;  /* 0x0000003e3f3f723e */ /* 0x000fca00000010ff */
[----:B------:R-:W-:Y:S01]  /*66e0*/  HMMA.16816.F32.BF16 R12, R28, R70, R72 ;  /* 0x000000461c0c723c */ /* 0x000fe20000041848 */
[----:B------:R-:W-:Y:S02]  /*66f0*/  F2FP.BF16.PACK_AB R19, R25, R24 ;  /* 0x000000181913723e */ /* 0x000fe400000010ff */
[----:B------:R-:W-:Y:S02]  /*6700*/  F2FP.BF16.PACK_AB R65, R27, R26 ;  /* 0x0000001a1b41723e */ /* 0x000fe400000010ff */
[----:B------:R-:W2:Y:S03]  /*6710*/  LDS.128 R24, [R16+0x1000] ;  /* 0x0010000010187984 */ /* 0x000ea60000000c00 */
[C---:B------:R-:W-:Y:S08]  /*6720*/  HMMA.16816.F32.BF16 R144, R40.reuse, R68, R144 ;  /* 0x000000442890723c */ /* 0x040ff00000041890 */
[C---:B------:R-:W-:Y:S08]  /*6730*/  HMMA.16816.F32.BF16 R136, R40.reuse, R92, R136 ;  /* 0x0000005c2888723c */ /* 0x040ff00000041888 */
[----:B------:R-:W-:Y:S01]  /*6740*/  HMMA.16816.F32.BF16 R88, R40, R116, R88 ;  /* 0x000000742858723c */ /* 0x000fe20000041858 */
[----:B------:R-:W-:Y:S01]  /*6750*/  F2FP.BF16.PACK_AB R13, R13, R12 ;  /* 0x0000000c0d0d723e */ /* 0x000fe200000010ff */
[----:B------:R-:W-:Y:S01]  /*6760*/  BAR.SYNC.DEFER_BLOCKING 0x0 ;  /* 0x0000000000007b1d */ /* 0x000fe20000010000 */
[----:B------:R-:W-:-:S05]  /*6770*/  F2FP.BF16.PACK_AB R15, R15, R14 ;  /* 0x0000000e0f0f723e */ /* 0x000fca00000010ff */
[----:B------:R-:W-:Y:S08]  /*6780*/  HMMA.16816.F32.BF16 R56, R40, R140, R56 ;  /* 0x0000008c2838723c */ /* 0x000ff00000041838 */
[C---:B------:R-:W-:Y:S08]  /*6790*/  HMMA.16816.F32.BF16 R40, R28.reuse, R94, R80 ;  /* 0x0000005e1c28723c */ /* 0x040ff00000041850 */
[C---:B------:R-:W-:Y:S01]  /*67a0*/  HMMA.16816.F32.BF16 R44, R28.reuse, R118, R44 ;  /* 0x000000761c2c723c */ /* 0x040fe2000004182c */
[----:B------:R-:W-:Y:S04]  /*67b0*/  STS [R6], R13 ;  /* 0x0000000d06007388 */ /* 0x000fe80000000800 */
[----:B------:R3:W-:Y:S03]  /*67c0*/  STS [R8+0x800], R15 ;  /* 0x0008000f08007388 */ /* 0x0007e60000000800 */
[----:B------:R-:W-:Y:S08]  /*67d0*/  HMMA.16816.F32.BF16 R28, R28, R142, R100 ;  /* 0x0000008e1c1c723c */ /* 0x000ff00000041864 */
[----:B------:R-:W-:Y:S01]  /*67e0*/  F2FP.BF16.PACK_AB R41, R41, R40 ;  /* 0x000000282929723e */ /* 0x000fe200000010ff */
[----:B------:R-:W-:Y:S01]  /*67f0*/  HMMA.16816.F32.BF16 R68, R36, R70, R144 ;  /* 0x000000462444723c */ /* 0x000fe20000041890 */
[----:B------:R-:W-:Y:S01]  /*6800*/  F2FP.BF16.PACK_AB R43, R43, R42 ;  /* 0x0000002a2b2b723e */ /* 0x000fe200000010ff */
[----:B---3--:R-:W-:-:S02]  /*6810*/  IMAD R15, R4, 0xc00, R3 ;  /* 0x00000c00040f7824 */ /* 0x008fc400078e0203 */
[----:B------:R-:W-:Y:S02]  /*6820*/  STS [R6+0x40], R41 ;  /* 0x0000402906007388 */ /* 0x000fe40000000800 */
[----:B------:R-:W-:Y:S01]  /*6830*/  IMAD.WIDE R2, R15, R0, c[0x0][0x170] ;  /* 0x00005c000f027625 */ /* 0x000fe200078e0200 */
[----:B------:R-:W-:Y:S01]  /*6840*/  F2FP.BF16.PACK_AB R45, R45, R44 ;  /* 0x0000002c2d2d723e */ /* 0x000fe200000010ff */
[----:B------:R-:W-:Y:S01]  /*6850*/  STS [R8+0x840], R43 ;  /* 0x0008402b08007388 */ /* 0x000fe20000000800 */
[----:B------:R-:W-:Y:S01]  /*6860*/  F2FP.BF16.PACK_AB R47, R47, R46 ;  /* 0x0000002e2f2f723e */ /* 0x000fe200000010ff */
[C---:B------:R-:W-:Y:S01]  /*6870*/  HMMA.16816.F32.BF16 R136, R36.reuse, R94, R136 ;  /* 0x0000005e2488723c */ /* 0x040fe20000041888 */
[C---:B------:R-:W-:Y:S01]  /*6880*/  IADD3 R5, R15.reuse, 0xc000, RZ ;  /* 0x0000c0000f057810 */ /* 0x040fe20007ffe0ff */
[----:B------:R-:W-:Y:S01]  /*6890*/  STS [R6+0x80], R45 ;  /* 0x0000802d06007388 */ /* 0x000fe20000000800 */
[----:B------:R-:W-:Y:S02]  /*68a0*/  IADD3 R9, R15, 0x24000, RZ ;  /* 0x000240000f097810 */ /* 0x000fe40007ffe0ff */
[----:B------:R-:W-:Y:S01]  /*68b0*/  F2FP.BF16.PACK_AB R7, R29, R28 ;  /* 0x0000001c1d07723e */ /* 0x000fe200000010ff */
[----:B------:R-:W-:Y:S01]  /*68c0*/  STS [R8+0x880], R47 ;  /* 0x0008802f08007388 */ /* 0x000fe20000000800 */
[----:B------:R-:W-:Y:S01]  /*68d0*/  F2FP.BF16.PACK_AB R17, R31, R30 ;  /* 0x0000001e1f11723e */ /* 0x000fe200000010ff */
[C---:B------:R-:W-:Y:S01]  /*68e0*/  HMMA.16816.F32.BF16 R88, R36.reuse, R118, R88 ;  /* 0x000000762458723c */ /* 0x040fe20000041858 */
[----:B------:R-:W-:Y:S01]  /*68f0*/  IADD3 R13, R15, 0x3c000, RZ ;  /* 0x0003c0000f0d7810 */ /* 0x000fe20007ffe0ff */
[----:B------:R3:W-:Y:S04]  /*6900*/  STS [R6+0xc0], R7 ;  /* 0x0000c00706007388 */ /* 0x0007e80000000800 */
[----:B------:R4:W-:Y:S01]  /*6910*/  STS [R8+0x8c0], R17 ;  /* 0x0008c01108007388 */ /* 0x0009e20000000800 */
[----:B------:R-:W-:Y:S01]  /*6920*/  F2FP.BF16.PACK_AB R69, R69, R68 ;  /* 0x000000444545723e */ /* 0x000fe200000010ff */
[----:B------:R-:W-:Y:S01]  /*6930*/  HMMA.16816.F32.BF16 R56, R36, R142, R56 ;  /* 0x0000008e2438723c */ /* 0x000fe20000041838 */
[----:B------:R-:W-:Y:S01]  /*6940*/  F2FP.BF16.PACK_AB R71, R71, R70 ;  /* 0x000000464747723e */ /* 0x000fe200000010ff */
[----:B------:R-:W-:Y:S01]  /*6950*/  BAR.SYNC.DEFER_BLOCKING 0x0 ;  /* 0x0000000000007b1d */ /* 0x000fe20000010000 */
[----:B------:R-:W-:Y:S01]  /*6960*/  IMAD.WIDE R12, R13, R0, c[0x0][0x170] ;  /* 0x00005c000d0c7625 */ /* 0x000fe200078e0200 */
[----:B---3--:R-:W-:-:S04]  /*6970*/  LOP3.LUT R7, R4, 0x20, RZ, 0xfc, !PT ;  /* 0x0000002004077812 */ /* 0x008fc800078efcff */
[----:B------:R-:W-:Y:S02]  /*6980*/  F2FP.BF16.PACK_AB R137, R137, R136 ;  /* 0x000000888989723e */ /* 0x000fe400000010ff */
[----:B------:R-:W-:Y:S02]  /*6990*/  F2FP.BF16.PACK_AB R139, R139, R138 ;  /* 0x0000008a8b8b723e */ /* 0x000fe400000010ff */
[----:B------:R-:W-:Y:S02]  /*69a0*/  ISETP.LT.AND P3, PT, R7, 0x4d, !P0 ;  /* 0x0000004d0700780c */ /* 0x000fe40004761270 */
[----:B------:R-:W-:Y:S02]  /*69b0*/  IADD3 R7, R15, 0x18000, RZ ;  /* 0x000180000f077810 */ /* 0x000fe40007ffe0ff */
[----:B------:R-:W-:Y:S02]  /*69c0*/  F2FP.BF16.PACK_AB R89, R89, R88 ;  /* 0x000000585959723e */ /* 0x000fe400000010ff */
[----:B------:R-:W-:-:S02]  /*69d0*/  F2FP.BF16.PACK_AB R91, R91, R90 ;  /* 0x0000005a5b5b723e */ /* 0x000fc400000010ff */
[----:B----4-:R-:W-:-:S04]  /*69e0*/  IADD3 R17, R15, 0x48000, RZ ;  /* 0x000480000f117810 */ /* 0x010fc80007ffe0ff */
[----:B------:R-:W-:Y:S01]  /*69f0*/  F2FP.BF16.PACK_AB R57, R57, R56 ;  /* 0x000000383939723e */ /* 0x000fe200000010ff */
[----:B------:R-:W3:Y:S01]  /*6a00*/  LDS.128 R28, [R11] ;  /* 0x000000000b1c7984 */ /* 0x000ee20000000c00 */
[----:B------:R-:W-:-:S03]  /*6a10*/  F2FP.BF16.PACK_AB R59, R59, R58 ;  /* 0x0000003a3b3b723e */ /* 0x000fc600000010ff */
[----:B------:R-:W4:Y:S04]  /*6a20*/  LDS.128 R32, [R16+0x1000] ;  /* 0x0010000010207984 */ /* 0x000f280000000c00 */
[----:B------:R-:W-:Y:S06]  /*6a30*/  BAR.SYNC.DEFER_BLOCKING 0x0 ;  /* 0x0000000000007b1d */ /* 0x000fec0000010000 */
[----:B------:R-:W-:Y:S04]  /*6a40*/  STS [R6], R49 ;  /* 0x0000003106007388 */ /* 0x000fe80000000800 */
[----:B------:R-:W-:Y:S04]  /*6a50*/  STS [R8+0x800], R51 ;  /* 0x0008003308007388 */ /* 0x000fe80000000800 */
[----:B------:R-:W-:Y:S04]  /*6a60*/  STS [R6+0x40], R53 ;  /* 0x0000403506007388 */ /* 0x000fe80000000800 */
[----:B------:R-:W-:Y:S04]  /*6a70*/  STS [R8+0x840], R55 ;  /* 0x0008403708007388 */ /* 0x000fe80000000800 */
[----:B------:R-:W-:Y:S04]  /*6a80*/  STS [R6+0x80], R61 ;  /* 0x0000803d06007388 */ /* 0x000fe80000000800 */
[----:B------:R-:W-:Y:S04]  /*6a90*/  STS [R8+0x880], R63 ;  /* 0x0008803f08007388 */ /* 0x000fe80000000800 */
[----:B------:R-:W-:Y:S04]  /*6aa0*/  STS [R6+0xc0], R19 ;  /* 0x0000c01306007388 */ /* 0x000fe80000000800 */
[----:B------:R-:W-:Y:S04]  /*6ab0*/  STS [R8+0x8c0], R65 ;  /* 0x0008c04108007388 */ /* 0x000fe80000000800 */
[----:B------:R-:W-:Y:S06]  /*6ac0*/  BAR.SYNC.DEFER_BLOCKING 0x0 ;  /* 0x0000000000007b1d */ /* 0x000fec0000010000 */
[----:B------:R-:W1:Y:S04]  /*6ad0*/  LDS.128 R36, [R11] ;  /* 0x000000000b247984 */ /* 0x000e680000000c00 */
[----:B------:R-:W1:Y:S04]  /*6ae0*/  LDS.128 R40, [R16+0x1000] ;  /* 0x0010000010287984 */ /* 0x000e680000000c00 */
[----:B------:R-:W-:Y:S06]  /*6af0*/  BAR.SYNC.DEFER_BLOCKING 0x0 ;  /* 0x0000000000007b1d */ /* 0x000fec0000010000 */
[----:B------:R-:W-:Y:S04]  /*6b00*/  STS [R6], R69 ;  /* 0x0000004506007388 */ /* 0x000fe80000000800 */
[----:B------:R-:W-:Y:S04]  /*6b10*/  STS [R8+0x800], R71 ;  /* 0x0008004708007388 */ /* 0x000fe80000000800 */
[----:B------:R-:W-:Y:S04]  /*6b20*/  STS [R6+0x40], R137 ;  /* 0x0000408906007388 */ /* 0x000fe80000000800 */
[----:B------:R-:W-:Y:S04]  /*6b30*/  STS [R8+0x840], R139 ;  /* 0x0008408b08007388 */ /* 0x000fe80000000800 */
[----:B------:R-:W-:Y:S04]  /*6b40*/  STS [R6+0x80], R89 ;  /* 0x0000805906007388 */ /* 0x000fe80000000800 */
[----:B------:R-:W-:Y:S04]  /*6b50*/  STS [R8+0x880], R91 ;  /* 0x0008805b08007388 */ /* 0x000fe80000000800 */
[----:B------:R1:W-:Y:S04]  /*6b60*/  STS [R6+0xc0], R57 ;  /* 0x0000c03906007388 */ /* 0x0003e80000000800 */
[----:B------:R2:W-:Y:S04]  /*6b70*/  STS [R8+0x8c0], R59 ;  /* 0x0008c03b08007388 */ /* 0x0005e80000000800 */
[----:B------:R-:W-:Y:S01]  /*6b80*/  BAR.SYNC.DEFER_BLOCKING 0x0 ;  /* 0x0000000000007b1d */ /* 0x000fe20000010000 */
[----:B-1----:R-:W-:-:S02]  /*6b90*/  LOP3.LUT R6, R4, 0x40, RZ, 0xfc, !PT ;  /* 0x0000004004067812 */ /* 0x002fc400078efcff */
[----:B--2---:R-:W-:Y:S01]  /*6ba0*/  LOP3.LUT R8, R4, 0x30, RZ, 0xfc, !PT ;  /* 0x0000003004087812 */ /* 0x004fe200078efcff */
[----:B------:R-:W-:-:S03]  /*6bb0*/  IMAD.WIDE R4, R5, R0, c[0x0][0x170] ;  /* 0x00005c0005047625 */ /* 0x000fc600078e0200 */
[----:B------:R-:W-:Y:S01]  /*6bc0*/  ISETP.LT.AND P2, PT, R8, 0x4d, !P0 ;  /* 0x0000004d0800780c */ /* 0x000fe20004741270 */
[----:B------:R-:W-:Y:S01]  /*6bd0*/  IMAD.WIDE R8, R9, R0, c[0x0][0x170] ;  /* 0x00005c0009087625 */ /* 0x000fe200078e0200 */
[----:B------:R-:W-:-:S03]  /*6be0*/  ISETP.LT.AND P0, PT, R6, 0x4d, !P0 ;  /* 0x0000004d0600780c */ /* 0x000fc60004701270 */
[----:B------:R-:W-:Y:S01]  /*6bf0*/  IMAD.WIDE R6, R7, R0, c[0x0][0x170] ;  /* 0x00005c0007067625 */ /* 0x000fe200078e0200 */
[----:B------:R1:W2:Y:S04]  /*6c00*/  LDS.128 R44, [R11] ;  /* 0x000000000b2c7984 */ /* 0x0002a80000000c00 */
[----:B------:R4:W-:Y:S01]  /*6c10*/  @P5 STG.E.128 [R2.64], R20 ;  /* 0x0000001402005986 */ /* 0x0009e2000c101d04 */
[----:B-1----:R-:W-:-:S03]  /*6c20*/  IADD3 R11, R15, 0x30000, RZ ;  /* 0x000300000f0b7810 */ /* 0x002fc60007ffe0ff */
[----:B------:R1:W-:Y:S02]  /*6c30*/  @P4 STG.E.128 [R4.64], R24 ;  /* 0x0000001804004986 */ /* 0x0003e4000c101d04 */
[-C--:B------:R-:W-:Y:S02]  /*6c40*/  IMAD.WIDE R10, R11, R0.reuse, c[0x0][0x170] ;  /* 0x00005c000b0a7625 */ /* 0x080fe400078e0200 */
[----:B---3--:R1:W-:Y:S04]  /*6c50*/  @P3 STG.E.128 [R6.64], R28 ;  /* 0x0000001c06003986 */ /* 0x0083e8000c101d04 */
[----:B----4-:R1:W-:Y:S01]  /*6c60*/  @P2 STG.E.128 [R8.64], R32 ;  /* 0x0000002008002986 */ /* 0x0103e2000c101d04 */
[----:B------:R-:W-:-:S03]  /*6c70*/  IMAD.WIDE R2, R17, R0, c[0x0][0x170] ;  /* 0x00005c0011027625 */ /* 0x000fc600078e0200 */
[----:B------:R1:W-:Y:S04]  /*6c80*/  @P0 STG.E.128 [R10.64], R36 ;  /* 0x000000240a000986 */ /* 0x0003e8000c101d04 */
[----:B------:R1:W-:Y:S04]  /*6c90*/  @P1 STG.E.128 [R12.64], R40 ;  /* 0x000000280c001986 */ /* 0x0003e8000c101d04 */
[----:B--2---:R1:W-:Y:S01]  /*6ca0*/  @P1 STG.E.128 [R2.64], R44 ;  /* 0x0000002c02001986 */ /* 0x0043e2000c101d04 */
[----:B------:R-:W-:Y:S05]  /*6cb0*/  @!P1 EXIT ;  /* 0x000000000000994d */ /* 0x000fea0003800000 */
[----:B------:R-:W2:Y:S01]  /*6cc0*/  LDS.128 R16, [R16+0x1000] ;  /* 0x0010000010107984 */ /* 0x000ea20000000c00 */
[----:B-1----:R-:W-:-:S05]  /*6cd0*/  IADD3 R3, R15, 0x54000, RZ ;  /* 0x000540000f037810 */ /* 0x002fca0007ffe0ff */
[----:B------:R-:W-:-:S05]  /*6ce0*/  IMAD.WIDE R2, R3, R0, c[0x0][0x170] ;  /* 0x00005c0003027625 */ /* 0x000fca00078e0200 */
[----:B--2---:R-:W-:Y:S01]  /*6cf0*/  STG.E.128 [R2.64], R16 ;  /* 0x0000001002007986 */ /* 0x004fe2000c101d04 */
[----:B------:R-:W-:Y:S05]  /*6d00*/  EXIT ;  /* 0x000000000000794d */ /* 0x000fea0003800000 */
.L_x_0:
[----:B------:R-:W-:-:S00]  /*6d10*/  BRA `(.L_x_0) ;  /* 0xfffffff000007947 */ /* 0x000fc0000383ffff */
[----:B------:R-:W-:-:S00]  /*6d20*/  NOP ;  /* 0x0000000000007918 */ /* 0x000fc00000000000 */
        /* <DEDUP_REMOVED lines=13> */
.L_x_1:


//--------------------- .nv.shared.triton_mm      --------------------------
	.section	.nv.shared.triton_mm,"aw",@nobits
	.sectionflags	@""
	.align	16
